def matmul_kernel(
    a_ptr,
    b_ptr,
    c_ptr,
    M,
    N,
    K,
    stride_am,
    stride_ak,
    stride_bk,
    stride_bn,
    stride_cm,
    stride_cn,
    BLOCK_M: tl.constexpr,
    BLOCK_N: tl.constexpr,
    BLOCK_K: tl.constexpr,
    GROUP_M: tl.constexpr,
):
    pid = tl.program_id(axis=0)
    num_pid_m = tl.cdiv(M, BLOCK_M)
    num_pid_n = tl.cdiv(N, BLOCK_N)
    num_pid_in_group = GROUP_M * num_pid_n
    group_id = pid // num_pid_in_group
    first_pid_m = group_id * GROUP_M
    group_size_m = min(num_pid_m - first_pid_m, GROUP_M)
    pid_m = first_pid_m + ((pid % num_pid_in_group) % group_size_m)
    pid_n = (pid % num_pid_in_group) // group_size_m

    offs_am = (pid_m * BLOCK_M + tl.arange(0, BLOCK_M)) % M
    offs_bn = (pid_n * BLOCK_N + tl.arange(0, BLOCK_N)) % N
    offs_k = tl.arange(0, BLOCK_K)
    a_ptrs = a_ptr + offs_am[:, None] * stride_am + offs_k[None, :] * stride_ak
    b_ptrs = b_ptr + offs_k[:, None] * stride_bk + offs_bn[None, :] * stride_bn

    acc = tl.zeros((BLOCK_M, BLOCK_N), dtype=tl.float32)
    for kk in range(0, tl.cdiv(K, BLOCK_K)):
        a = tl.load(a_ptrs, mask=offs_k[None, :] < K - kk * BLOCK_K, other=0.0)
        b = tl.load(b_ptrs, mask=offs_k[:, None] < K - kk * BLOCK_K, other=0.0)
        acc = tl.dot(a, b, acc)
        a_ptrs += BLOCK_K * stride_ak
        b_ptrs += BLOCK_K * stride_bk

    c = acc.to(c_ptr.dtype.element_ty)
    offs_cm = pid_m * BLOCK_M + tl.arange(0, BLOCK_M)
    offs_cn = pid_n * BLOCK_N + tl.arange(0, BLOCK_N)
    c_ptrs = c_ptr + offs_cm[:, None] * stride_cm + offs_cn[None, :] * stride_cn
    mask = (offs_cm[:, None] < M) & (offs_cn[None, :] < N)
    tl.store(c_ptrs, c, mask=mask)

# config = {"BLOCK_K": 64, "BLOCK_M": 16, "BLOCK_N": 64, "GROUP_M": 8, "arch": "sm_100", "dtype": "bf16", "num_ctas": 1, "num_stages": 2, "num_warps": 8}
# arch = sm_100


// ===== COMPILED SASS (sm_100a) =====

	.target	sm_100a

	.elftype	@"ET_EXEC"


//--------------------- .note.nv.tkinfo           --------------------------
	.section	.note.nv.tkinfo,"",@"SHT_NOTE"
	.sectionflags	@"SHF_NOTE_NV_TKINFO"
	.tkinfo
        /*0018*/ 	.word	0x00000081
        /*0030*/ 	.string	""
        /*0030*/ 	.string	"ptxas-blackwell"
        /*0030*/ 	.string	"Cuda compilation tools, release 12.9, V12.9.86"
        /*0030*/ 	.string	"Build cuda_12.9.r12.9/compiler.36037853_0"
        /*0030*/ 	.string	"-v  -suppress-debug-info  -lineinfo  -arch sm_100a "



//--------------------- .note.nv.cuver            --------------------------
	.section	.note.nv.cuver,"",@"SHT_NOTE"
	.sectionflags	@"SHF_NOTE_NV_CUVER"
        /*0018*/ 	.short	0x0001
        /*001a*/ 	.short	0x0064
        /*001c*/ 	.short	0x0001
        /*001e*/ 	.short	0x0000
        /*0020*/ 	.short	0x0001
        /*0022*/ 	.short	0x0000


//--------------------- .nv.info                  --------------------------
	.section	.nv.info,"",@"SHT_CUDA_INFO"
	.align	4


	//----- nvinfo : EIATTR_REGCOUNT
	.align		4
        /*0000*/ 	.byte	0x04, 0x2f
        /*0002*/ 	.short	(.L_1 - .L_0)
	.align		4
.L_0:
        /*0004*/ 	.word	index@(matmul_kernel)
        /*0008*/ 	.word	0x00000078


	//----- nvinfo : EIATTR_FRAME_SIZE
	.align		4
.L_1:
        /*000c*/ 	.byte	0x04, 0x11
        /*000e*/ 	.short	(.L_3 - .L_2)
	.align		4
.L_2:
        /*0010*/ 	.word	index@(matmul_kernel)
        /*0014*/ 	.word	0x00000000


	//----- nvinfo : EIATTR_MIN_STACK_SIZE
	.align		4
.L_3:
        /*0018*/ 	.byte	0x04, 0x12
        /*001a*/ 	.short	(.L_5 - .L_4)
	.align		4
.L_4:
        /*001c*/ 	.word	index@(matmul_kernel)
        /*0020*/ 	.word	0x00000000
.L_5:


//--------------------- .nv.info.matmul_kernel    --------------------------
	.section	.nv.info.matmul_kernel,"",@"SHT_CUDA_INFO"
	.sectionflags	@""
	.align	4


	//----- nvinfo : EIATTR_CUDA_API_VERSION
	.align		4
        /*0000*/ 	.byte	0x04, 0x37
        /*0002*/ 	.short	(.L_7 - .L_6)
.L_6:
        /*0004*/ 	.word	0x00000081


	//----- nvinfo : EIATTR_KPARAM_INFO
	.align		4
.L_7:
        /*0008*/ 	.byte	0x04, 0x17
        /*000a*/ 	.short	(.L_9 - .L_8)
.L_8:
        /*000c*/ 	.word	0x00000000
        /*0010*/ 	.short	0x000d
        /*0012*/ 	.short	0x0048
        /*0014*/ 	.byte	0x00, 0xf4, 0x21, 0x00


	//----- nvinfo : EIATTR_KPARAM_INFO
	.align		4
.L_9:
        /*0018*/ 	.byte	0x04, 0x17
        /*001a*/ 	.short	(.L_11 - .L_10)
.L_10:
        /*001c*/ 	.word	0x00000000
        /*0020*/ 	.short	0x000c
        /*0022*/ 	.short	0x0040
        /*0024*/ 	.byte	0x00, 0xf4, 0x21, 0x00


	//----- nvinfo : EIATTR_KPARAM_INFO
	.align		4
.L_11:
        /*0028*/ 	.byte	0x04, 0x17
        /*002a*/ 	.short	(.L_13 - .L_12)
.L_12:
        /*002c*/ 	.word	0x00000000
        /*0030*/ 	.short	0x000b
        /*0032*/ 	.short	0x0038
        /*0034*/ 	.byte	0x00, 0xf0, 0x11, 0x00


	//----- nvinfo : EIATTR_KPARAM_INFO
	.align		4
.L_13:
        /*0038*/ 	.byte	0x04, 0x17
        /*003a*/ 	.short	(.L_15 - .L_14)
.L_14:
        /*003c*/ 	.word	0x00000000
        /*0040*/ 	.short	0x000a
        /*0042*/ 	.short	0x0034
        /*0044*/ 	.byte	0x00, 0xf0, 0x11, 0x00


	//----- nvinfo : EIATTR_KPARAM_INFO
	.align		4
.L_15:
        /*0048*/ 	.byte	0x04, 0x17
        /*004a*/ 	.short	(.L_17 - .L_16)
.L_16:
        /*004c*/ 	.word	0x00000000
        /*0050*/ 	.short	0x0009
        /*0052*/ 	.short	0x0030
        /*0054*/ 	.byte	0x00, 0xf0, 0x11, 0x00


	//----- nvinfo : EIATTR_KPARAM_INFO
	.align		4
.L_17:
        /*0058*/ 	.byte	0x04, 0x17
        /*005a*/ 	.short	(.L_19 - .L_18)
.L_18:
        /*005c*/ 	.word	0x00000000
        /*0060*/ 	.short	0x0008
        /*0062*/ 	.short	0x002c
        /*0064*/ 	.byte	0x00, 0xf0, 0x11, 0x00


	//----- nvinfo : EIATTR_KPARAM_INFO
	.align		4
.L_19:
        /*0068*/ 	.byte	0x04, 0x17
        /*006a*/ 	.short	(.L_21 - .L_20)
.L_20:
        /*006c*/ 	.word	0x00000000
        /*0070*/ 	.short	0x0007
        /*0072*/ 	.short	0x0028
        /*0074*/ 	.byte	0x00, 0xf0, 0x11, 0x00


	//----- nvinfo : EIATTR_KPARAM_INFO
	.align		4
.L_21:
        /*0078*/ 	.byte	0x04, 0x17
        /*007a*/ 	.short	(.L_23 - .L_22)
.L_22:
        /*007c*/ 	.word	0x00000000
        /*0080*/ 	.short	0x0006
        /*0082*/ 	.short	0x0024
        /*0084*/ 	.byte	0x00, 0xf0, 0x11, 0x00


	//----- nvinfo : EIATTR_KPARAM_INFO
	.align		4
.L_23:
        /*0088*/ 	.byte	0x04, 0x17
        /*008a*/ 	.short	(.L_25 - .L_24)
.L_24:
        /*008c*/ 	.word	0x00000000
        /*0090*/ 	.short	0x0005
        /*0092*/ 	.short	0x0020
        /*0094*/ 	.byte	0x00, 0xf0, 0x11, 0x00


	//----- nvinfo : EIATTR_KPARAM_INFO
	.align		4
.L_25:
        /*0098*/ 	.byte	0x04, 0x17
        /*009a*/ 	.short	(.L_27 - .L_26)
.L_26:
        /*009c*/ 	.word	0x00000000
        /*00a0*/ 	.short	0x0004
        /*00a2*/ 	.short	0x001c
        /*00a4*/ 	.byte	0x00, 0xf0, 0x11, 0x00


	//----- nvinfo : EIATTR_KPARAM_INFO
	.align		4
.L_27:
        /*00a8*/ 	.byte	0x04, 0x17
        /*00aa*/ 	.short	(.L_29 - .L_28)
.L_28:
        /*00ac*/ 	.word	0x00000000
        /*00b0*/ 	.short	0x0003
        /*00b2*/ 	.short	0x0018
        /*00b4*/ 	.byte	0x00, 0xf0, 0x11, 0x00


	//----- nvinfo : EIATTR_KPARAM_INFO
	.align		4
.L_29:
        /*00b8*/ 	.byte	0x04, 0x17
        /*00ba*/ 	.short	(.L_31 - .L_30)
.L_30:
        /*00bc*/ 	.word	0x00000000
        /*00c0*/ 	.short	0x0002
        /*00c2*/ 	.short	0x0010
        /*00c4*/ 	.byte	0x00, 0xf4, 0x21, 0x00


	//----- nvinfo : EIATTR_KPARAM_INFO
	.align		4
.L_31:
        /*00c8*/ 	.byte	0x04, 0x17
        /*00ca*/ 	.short	(.L_33 - .L_32)
.L_32:
        /*00cc*/ 	.word	0x00000000
        /*00d0*/ 	.short	0x0001
        /*00d2*/ 	.short	0x0008
        /*00d4*/ 	.byte	0x00, 0xf4, 0x21, 0x00


	//----- nvinfo : EIATTR_KPARAM_INFO
	.align		4
.L_33:
        /*00d8*/ 	.byte	0x04, 0x17
        /*00da*/ 	.short	(.L_35 - .L_34)
.L_34:
        /*00dc*/ 	.word	0x00000000
        /*00e0*/ 	.short	0x0000
        /*00e2*/ 	.short	0x0000
        /*00e4*/ 	.byte	0x00, 0xf4, 0x21, 0x00


	//----- nvinfo : EIATTR_SPARSE_MMA_MASK
	.align		4
.L_35:
        /*00e8*/ 	.byte	0x03, 0x50
        /*00ea*/ 	.short	0x0000


	//----- nvinfo : EIATTR_MAXREG_COUNT
	.align		4
        /*00ec*/ 	.byte	0x03, 0x1b
        /*00ee*/ 	.short	0x00ff


	//----- nvinfo : EIATTR_NUM_BARRIERS
	.align		4
        /*00f0*/ 	.byte	0x02, 0x4c
        /*00f2*/ 	.byte	0x01
	.zero		1


	//----- nvinfo : EIATTR_VRC_CTA_INIT_COUNT
	.align		4
        /*00f4*/ 	.byte	0x02, 0x4a
	.zero		1
	.zero		1


	//----- nvinfo : EIATTR_EXIT_INSTR_OFFSETS
	.align		4
        /*00f8*/ 	.byte	0x04, 0x1c
        /*00fa*/ 	.short	(.L_37 - .L_36)


	//   ....[0]....
.L_36:
        /*00fc*/ 	.word	0x00002700


	//   ....[1]....
        /*0100*/ 	.word	0x00002730


	//----- nvinfo : EIATTR_REQNTID
	.align		4
.L_37:
        /*0104*/ 	.byte	0x04, 0x10
        /*0106*/ 	.short	(.L_39 - .L_38)
.L_38:
        /*0108*/ 	.word	0x00000100
        /*010c*/ 	.word	0x00000001
        /*0110*/ 	.word	0x00000001


	//----- nvinfo : EIATTR_CBANK_PARAM_SIZE
	.align		4
.L_39:
        /*0114*/ 	.byte	0x03, 0x19
        /*0116*/ 	.short	0x0050


	//----- nvinfo : EIATTR_PARAM_CBANK
	.align		4
        /*0118*/ 	.byte	0x04, 0x0a
        /*011a*/ 	.short	(.L_41 - .L_40)
	.align		4
.L_40:
        /*011c*/ 	.word	index@(.nv.constant0.matmul_kernel)
        /*0120*/ 	.short	0x0380
        /*0122*/ 	.short	0x0050


	//----- nvinfo : EIATTR_SW_WAR
	.align		4
.L_41:
        /*0124*/ 	.byte	0x04, 0x36
        /*0126*/ 	.short	(.L_43 - .L_42)
.L_42:
        /*0128*/ 	.word	0x00000008
.L_43:


//--------------------- .nv.compat                --------------------------
	.section	.nv.compat,"",@"SHT_CUDA_COMPAT_INFO"
	.align	4
        /*0000*/ 	.byte	0x02, 0x02, 0x01, 0x00, 0x02, 0x05, 0x05, 0x00, 0x02, 0x03, 0x00, 0x00, 0x02, 0x06, 0x01, 0x00


//--------------------- .nv.callgraph             --------------------------
	.section	.nv.callgraph,"",@"SHT_CUDA_CALLGRAPH"
	.align	4
	.sectionentsize	8
	.align		4
        /*0000*/ 	.word	0x00000000
	.align		4
        /*0004*/ 	.word	0xffffffff
	.align		4
        /*0008*/ 	.word	0x00000000
	.align		4
        /*000c*/ 	.word	0xfffffffe
	.align		4
        /*0010*/ 	.word	0x00000000
	.align		4
        /*0014*/ 	.word	0xfffffffd
	.align		4
        /*0018*/ 	.word	0x00000000
	.align		4
        /*001c*/ 	.word	0xfffffffc


//--------------------- .text.matmul_kernel       --------------------------
	.section	.text.matmul_kernel,"ax",@progbits
	.align	128
        .global         matmul_kernel
        .type           matmul_kernel,@function
        .size           matmul_kernel,(.L_x_3 - matmul_kernel)
        .other          matmul_kernel,@"STO_CUDA_ENTRY STV_DEFAULT"
matmul_kernel:
.text.matmul_kernel:
[----:B------:R-:W0:Y:S08]  /*0000*/  LDC R1, c[0x0][0x37c] ;  /* 0x0000df00ff017b82 */ /* 0x000e300000000800 */
[----:B------:R-:W1:Y:S01]  /*0010*/  LDC.64 R12, c[0x0][0x398] ;  /* 0x0000e600ff0c7b82 */ /* 0x000e620000000a00 */
[----:B------:R-:W2:Y:S01]  /*0020*/  S2R R5, SR_CTAID.X ;  /* 0x0000000000057919 */ /* 0x000ea20000002500 */
[----:B------:R-:W-:Y:S01]  /*0030*/  UMOV UR4, 0x400 ;  /* 0x0000040000047882 */ /* 0x000fe20000000000 */
[----:B------:R-:W3:Y:S05]  /*0040*/  LDCU.64 UR6, c[0x0][0x358] ;  /* 0x00006b00ff0677ac */ /* 0x000eea0008000a00 */
[----:B------:R-:W4:Y:S08]  /*0050*/  LDC R64, c[0x0][0x3a0] ;  /* 0x0000e800ff407b82 */ /* 0x000f300000000800 */
[----:B------:R-:W5:Y:S01]  /*0060*/  S2UR UR5, SR_CgaCtaId ;  /* 0x00000000000579c3 */ /* 0x000f620000008800 */
[----:B-1----:R-:W-:-:S05]  /*0070*/  VIADD R0, R13, 0x3f ;  /* 0x0000003f0d007836 */ /* 0x002fca0000000000 */
[----:B------:R-:W-:Y:S01]  /*0080*/  SHF.R.S32.HI R3, RZ, 0x1f, R0 ;  /* 0x0000001fff037819 */ /* 0x000fe20000011400 */
[----:B----4-:R-:W-:-:S03]  /*0090*/  VIADD R64, R64, 0x3f ;  /* 0x0000003f40407836 */ /* 0x010fc60000000000 */
[----:B------:R-:W-:Y:S02]  /*00a0*/  LEA.HI R3, R3, R0, RZ, 0x6 ;  /* 0x0000000003037211 */ /* 0x000fe400078f30ff */
[----:B--2---:R-:W-:Y:S02]  /*00b0*/  IABS R8, R5 ;  /* 0x0000000500087213 */ /* 0x004fe40000000000 */
[----:B------:R-:W-:Y:S01]  /*00c0*/  SHF.R.S32.HI R3, RZ, 0x6, R3 ;  /* 0x00000006ff037819 */ /* 0x000fe20000011403 */
[----:B-----5:R-:W-:-:S04]  /*00d0*/  ULEA UR4, UR5, UR4, 0x18 ;  /* 0x0000000405047291 */ /* 0x020fc8000f8ec0ff */
[----:B------:R-:W-:-:S05]  /*00e0*/  IMAD.SHL.U32 R4, R3, 0x8, RZ ;  /* 0x0000000803047824 */ /* 0x000fca00078e00ff */
[-C--:B------:R-:W-:Y:S02]  /*00f0*/  IABS R7, R4.reuse ;  /* 0x0000000400077213 */ /* 0x080fe40000000000 */
[----:B------:R-:W-:Y:S02]  /*0100*/  IABS R10, R4 ;  /* 0x00000004000a7213 */ /* 0x000fe40000000000 */
[----:B------:R-:W1:Y:S08]  /*0110*/  I2F.RP R0, R7 ;  /* 0x0000000700007306 */ /* 0x000e700000209400 */
[----:B-1----:R-:W1:Y:S02]  /*0120*/  MUFU.RCP R0, R0 ;  /* 0x0000000000007308 */ /* 0x002e640000001000 */
[----:B-1----:R-:W-:-:S02]  /*0130*/  VIADD R2, R0, 0xffffffe ;  /* 0x0ffffffe00027836 */ /* 0x002fc40000000000 */
[----:B------:R-:W-:-:S04]  /*0140*/  IMAD.MOV R0, RZ, RZ, -R10 ;  /* 0x000000ffff007224 */ /* 0x000fc800078e0a0a */
[----:B------:R1:W2:Y:S02]  /*0150*/  F2I.FTZ.U32.TRUNC.NTZ R3, R2 ;  /* 0x0000000200037305 */ /* 0x0002a4000021f000 */
[----:B-1----:R-:W-:Y:S02]  /*0160*/  IMAD.MOV.U32 R2, RZ, RZ, RZ ;  /* 0x000000ffff027224 */ /* 0x002fe400078e00ff */
[----:B--2---:R-:W-:-:S04]  /*0170*/  IMAD.MOV R6, RZ, RZ, -R3 ;  /* 0x000000ffff067224 */ /* 0x004fc800078e0a03 */
[----:B------:R-:W-:Y:S02]  /*0180*/  IMAD R9, R6, R7, RZ ;  /* 0x0000000706097224 */ /* 0x000fe400078e02ff */
[----:B------:R-:W-:Y:S02]  /*0190*/  IMAD.MOV.U32 R6, RZ, RZ, R8 ;  /* 0x000000ffff067224 */ /* 0x000fe400078e0008 */
[----:B------:R-:W-:-:S06]  /*01a0*/  IMAD.HI.U32 R3, R3, R9, R2 ;  /* 0x0000000903037227 */ /* 0x000fcc00078e0002 */
[----:B------:R-:W-:-:S04]  /*01b0*/  IMAD.HI.U32 R3, R3, R6, RZ ;  /* 0x0000000603037227 */ /* 0x000fc800078e00ff */
[----:B------:R-:W-:-:S05]  /*01c0*/  IMAD R0, R3, R0, R6 ;  /* 0x0000000003007224 */ /* 0x000fca00078e0206 */
[----:B------:R-:W-:-:S13]  /*01d0*/  ISETP.GT.U32.AND P1, PT, R7, R0, PT ;  /* 0x000000000700720c */ /* 0x000fda0003f24070 */
[----:B------:R-:W-:Y:S02]  /*01e0*/  @!P1 IMAD.IADD R0, R0, 0x1, -R7 ;  /* 0x0000000100009824 */ /* 0x000fe400078e0a07 */
[----:B------:R-:W-:Y:S01]  /*01f0*/  @!P1 VIADD R3, R3, 0x1 ;  /* 0x0000000103039836 */ /* 0x000fe20000000000 */
[----:B------:R-:W-:Y:S02]  /*0200*/  ISETP.NE.AND P1, PT, R4, RZ, PT ;  /* 0x000000ff0400720c */ /* 0x000fe40003f25270 */
[----:B------:R-:W-:Y:S02]  /*0210*/  ISETP.GE.U32.AND P0, PT, R0, R7, PT ;  /* 0x000000070000720c */ /* 0x000fe40003f06070 */
[----:B------:R-:W-:-:S04]  /*0220*/  LOP3.LUT R0, R5, R4, RZ, 0x3c, !PT ;  /* 0x0000000405007212 */ /* 0x000fc800078e3cff */
[----:B------:R-:W-:Y:S01]  /*0230*/  ISETP.GE.AND P2, PT, R0, RZ, PT ;  /* 0x000000ff0000720c */ /* 0x000fe20003f46270 */
[----:B------:R-:W-:-:S06]  /*0240*/  VIADD R0, R12, 0xf ;  /* 0x0000000f0c007836 */ /* 0x000fcc0000000000 */
[----:B------:R-:W-:-:S04]  /*0250*/  @P0 VIADD R3, R3, 0x1 ;  /* 0x0000000103030836 */ /* 0x000fc80000000000 */
[----:B------:R-:W-:Y:S01]  /*0260*/  IMAD.MOV.U32 R2, RZ, RZ, R3 ;  /* 0x000000ffff027224 */ /* 0x000fe200078e0003 */
[----:B------:R-:W-:-:S03]  /*0270*/  SHF.R.S32.HI R3, RZ, 0x1f, R0 ;  /* 0x0000001fff037819 */ /* 0x000fc60000011400 */
[----:B------:R-:W-:Y:S01]  /*0280*/  @!P2 IMAD.MOV R2, RZ, RZ, -R2 ;  /* 0x000000ffff02a224 */ /* 0x000fe200078e0a02 */
[----:B------:R-:W-:Y:S02]  /*0290*/  @!P1 LOP3.LUT R2, RZ, R4, RZ, 0x33, !PT ;  /* 0x00000004ff029212 */ /* 0x000fe400078e33ff */
[----:B------:R-:W-:-:S03]  /*02a0*/  LEA.HI R3, R3, R0, RZ, 0x4 ;  /* 0x0000000003037211 */ /* 0x000fc600078f20ff */
[----:B------:R-:W-:Y:S02]  /*02b0*/  IMAD.SHL.U32 R6, R2, 0x8, RZ ;  /* 0x0000000802067824 */ /* 0x000fe400078e00ff */
[----:B------:R-:W-:-:S03]  /*02c0*/  IMAD.MOV R2, RZ, RZ, -R2 ;  /* 0x000000ffff027224 */ /* 0x000fc600078e0a02 */
[----:B------:R-:W-:Y:S01]  /*02d0*/  LEA.HI.SX32 R3, R3, -R6, 0x1c ;  /* 0x8000000603037211 */ /* 0x000fe200078fe2ff */
[----:B------:R-:W-:-:S03]  /*02e0*/  IMAD R4, R4, R2, R5 ;  /* 0x0000000204047224 */ /* 0x000fc600078e0205 */
[----:B------:R-:W-:Y:S02]  /*02f0*/  VIMNMX R11, PT, PT, R3, 0x8, PT ;  /* 0x00000008030b7848 */ /* 0x000fe40003fe0100 */
[----:B------:R-:W-:Y:S02]  /*0300*/  IABS R9, R4 ;  /* 0x0000000400097213 */ /* 0x000fe40000000000 */
[----:B------:R-:W-:-:S04]  /*0310*/  IABS R7, R11 ;  /* 0x0000000b00077213 */ /* 0x000fc80000000000 */
[----:B------:R-:W1:Y:S08]  /*0320*/  I2F.RP R0, R7 ;  /* 0x0000000700007306 */ /* 0x000e700000209400 */
[----:B-1----:R-:W1:Y:S02]  /*0330*/  MUFU.RCP R0, R0 ;  /* 0x0000000000007308 */ /* 0x002e640000001000 */
[----:B-1----:R-:W-:-:S06]  /*0340*/  VIADD R3, R0, 0xffffffe ;  /* 0x0ffffffe00037836 */ /* 0x002fcc0000000000 */
[----:B------:R-:W1:Y:S02]  /*0350*/  F2I.FTZ.U32.TRUNC.NTZ R3, R3 ;  /* 0x0000000300037305 */ /* 0x000e64000021f000 */
[----:B-1----:R-:W-:-:S04]  /*0360*/  IMAD.MOV R8, RZ, RZ, -R3 ;  /* 0x000000ffff087224 */ /* 0x002fc800078e0a03 */
[----:B------:R-:W-:Y:S01]  /*0370*/  IMAD.MOV.U32 R2, RZ, RZ, R8 ;  /* 0x000000ffff027224 */ /* 0x000fe200078e0008 */
[----:B------:R-:W-:-:S03]  /*0380*/  IABS R8, R11 ;  /* 0x0000000b00087213 */ /* 0x000fc60000000000 */
[----:B------:R-:W-:Y:S02]  /*0390*/  IMAD R5, R2, R7, RZ ;  /* 0x0000000702057224 */ /* 0x000fe400078e02ff */
[----:B------:R-:W-:-:S04]  /*03a0*/  IMAD.MOV.U32 R2, RZ, RZ, RZ ;  /* 0x000000ffff027224 */ /* 0x000fc800078e00ff */
[----:B------:R-:W-:-:S04]  /*03b0*/  IMAD.HI.U32 R2, R3, R5, R2 ;  /* 0x0000000503027227 */ /* 0x000fc800078e0002 */
[----:B------:R-:W-:Y:S02]  /*03c0*/  IMAD.MOV R3, RZ, RZ, -R8 ;  /* 0x000000ffff037224 */ /* 0x000fe400078e0a08 */
        /* <DEDUP_REMOVED lines=8> */
[----:B------:R-:W-:Y:S02]  /*0450*/  ISETP.GE.AND P2, PT, R2, RZ, PT ;  /* 0x000000ff0200720c */ /* 0x000fe40003f46270 */
[----:B------:R-:W1:Y:S05]  /*0460*/  S2R R2, SR_TID.X ;  /* 0x0000000000027919 */ /* 0x000e6a0000002100 */
[----:B------:R-:W-:Y:S01]  /*0470*/  @P0 VIADD R0, R0, 0x1 ;  /* 0x0000000100000836 */ /* 0x000fe20000000000 */
[----:B------:R-:W-:-:S03]  /*0480*/  ISETP.GT.AND P0, PT, R64, 0x3f, PT ;  /* 0x0000003f4000780c */ /* 0x000fc60003f04270 */
[----:B------:R-:W-:-:S04]  /*0490*/  IMAD.MOV.U32 R54, RZ, RZ, R0 ;  /* 0x000000ffff367224 */ /* 0x000fc800078e0000 */
[----:B------:R-:W-:Y:S01]  /*04a0*/  @!P2 IMAD.MOV R54, RZ, RZ, -R54 ;  /* 0x000000ffff36a224 */ /* 0x000fe200078e0a36 */
[----:B------:R-:W-:-:S05]  /*04b0*/  @!P1 LOP3.LUT R54, RZ, R11, RZ, 0x33, !PT ;  /* 0x0000000bff369212 */ /* 0x000fca00078e33ff */
[----:B------:R-:W-:Y:S01]  /*04c0*/  IMAD.MOV R0, RZ, RZ, -R54 ;  /* 0x000000ffff007224 */ /* 0x000fe200078e0a36 */
[----:B------:R-:W-:Y:S01]  /*04d0*/  @!P0 PRMT R8, RZ, 0x7610, R8 ;  /* 0x00007610ff088816 */ /* 0x000fe20000000008 */
[----:B------:R-:W-:Y:S01]  /*04e0*/  IMAD.SHL.U32 R54, R54, 0x40, RZ ;  /* 0x0000004036367824 */ /* 0x000fe200078e00ff */
[----:B------:R-:W-:Y:S01]  /*04f0*/  @!P0 PRMT R10, RZ, 0x7610, R10 ;  /* 0x00007610ff0a8816 */ /* 0x000fe2000000000a */
[----:B------:R-:W-:Y:S01]  /*0500*/  IMAD R0, R11, R0, R4 ;  /* 0x000000000b007224 */ /* 0x000fe200078e0204 */
[----:B------:R-:W-:Y:S02]  /*0510*/  @!P0 PRMT R8, R8, 0x5410, RZ ;  /* 0x0000541008088816 */ /* 0x000fe400000000ff */
[----:B------:R-:W-:Y:S01]  /*0520*/  @!P0 PRMT R10, R10, 0x5410, RZ ;  /* 0x000054100a0a8816 */ /* 0x000fe200000000ff */
[----:B------:R-:W-:Y:S01]  /*0530*/  IMAD.IADD R0, R6, 0x1, R0 ;  /* 0x0000000106007824 */ /* 0x000fe200078e0200 */
[C---:B-1----:R-:W-:Y:S01]  /*0540*/  LOP3.LUT R3, R2.reuse, 0xf, RZ, 0xc0, !PT ;  /* 0x0000000f02037812 */ /* 0x042fe200078ec0ff */
[C---:B------:R-:W-:Y:S01]  /*0550*/  @!P0 IMAD.SHL.U32 R53, R2.reuse, 0x20, RZ ;  /* 0x0000002002358824 */ /* 0x040fe200078e00ff */
[----:B------:R-:W-:Y:S01]  /*0560*/  SHF.R.U32.HI R51, RZ, 0x4, R2 ;  /* 0x00000004ff337819 */ /* 0x000fe20000011602 */
[C---:B------:R-:W-:Y:S01]  /*0570*/  @!P0 IMAD.SHL.U32 R52, R2.reuse, 0x2, RZ ;  /* 0x0000000202348824 */ /* 0x040fe200078e00ff */
[----:B------:R-:W-:Y:S01]  /*0580*/  LEA.HI R50, R2, 0x30, RZ, 0x1c ;  /* 0x0000003002327811 */ /* 0x000fe200078fe0ff */
[----:B------:R-:W-:Y:S01]  /*0590*/  IMAD R0, R0, 0x10, R3 ;  /* 0x0000001000007824 */ /* 0x000fe200078e0203 */
[----:B------:R-:W-:-:S02]  /*05a0*/  SGXT.U32 R51, R51, 0x4 ;  /* 0x000000043333781a */ /* 0x000fc40000000000 */
[----:B------:R-:W-:Y:S01]  /*05b0*/  @!P0 LOP3.LUT R53, R53, 0x60, RZ, 0xc0, !PT ;  /* 0x0000006035358812 */ /* 0x000fe200078ec0ff */
[----:B0--3--:R-:W-:Y:S06]  /*05c0*/  @!P0 BRA `(.L_x_0) ;  /* 0x0000001c00648947 */ /* 0x009fec0003800000 */
[----:B------:R-:W-:Y:S01]  /*05d0*/  IABS R10, R12 ;  /* 0x0000000c000a7213 */ /* 0x000fe20000000000 */
[----:B------:R-:W0:Y:S01]  /*05e0*/  LDC R62, c[0x0][0x3a8] ;  /* 0x0000ea00ff3e7b82 */ /* 0x000e220000000800 */
[----:B------:R-:W-:Y:S01]  /*05f0*/  IABS R4, R13 ;  /* 0x0000000d00047213 */ /* 0x000fe20000000000 */
[----:B------:R-:W-:Y:S01]  /*0600*/  IMAD.SHL.U32 R53, R2, 0x20, RZ ;  /* 0x0000002002357824 */ /* 0x000fe200078e00ff */
[----:B------:R-:W1:Y:S01]  /*0610*/  I2F.RP R5, R10 ;  /* 0x0000000a00057306 */ /* 0x000e620000209400 */
[----:B------:R-:W-:Y:S01]  /*0620*/  ISETP.GE.AND P4, PT, R0, RZ, PT ;  /* 0x000000ff0000720c */ /* 0x000fe20003f86270 */
[----:B------:R-:W2:Y:S01]  /*0630*/  LDCU UR5, c[0x0][0x3b0] ;  /* 0x00007600ff0577ac */ /* 0x000ea20008000800 */
[----:B------:R-:W-:Y:S01]  /*0640*/  ISETP.NE.AND P3, PT, R12, RZ, PT ;  /* 0x000000ff0c00720c */ /* 0x000fe20003f65270 */
[C---:B------:R-:W-:Y:S01]  /*0650*/  IMAD.SHL.U32 R52, R2.reuse, 0x2, RZ ;  /* 0x0000000202347824 */ /* 0x040fe200078e00ff */
[C---:B------:R-:W-:Y:S01]  /*0660*/  LOP3.LUT R55, R2.reuse, 0x7, RZ, 0xc0, !PT ;  /* 0x0000000702377812 */ /* 0x040fe200078ec0ff */
[----:B------:R-:W3:Y:S01]  /*0670*/  LDCU.128 UR12, c[0x0][0x380] ;  /* 0x00007000ff0c77ac */ /* 0x000ee20008000c00 */
[----:B------:R-:W-:Y:S01]  /*0680*/  LOP3.LUT R71, R2, 0x3f, RZ, 0xc0, !PT ;  /* 0x0000003f02477812 */ /* 0x000fe200078ec0ff */
[----:B------:R-:W4:Y:S01]  /*0690*/  I2F.RP R3, R4 ;  /* 0x0000000400037306 */ /* 0x000f220000209400 */
[----:B------:R-:W5:Y:S07]  /*06a0*/  LDCU UR8, c[0x0][0x3a4] ;  /* 0x00007480ff0877ac */ /* 0x000f6e0008000800 */
[----:B-1----:R-:W1:Y:S01]  /*06b0*/  MUFU.RCP R5, R5 ;  /* 0x0000000500057308 */ /* 0x002e620000001000 */
[----:B0-----:R-:W-:-:S02]  /*06c0*/  IMAD R65, R50, R62, RZ ;  /* 0x0000003e32417224 */ /* 0x001fc400078e02ff */
[----:B------:R-:W-:-:S05]  /*06d0*/  IMAD R73, R51, R62, RZ ;  /* 0x0000003e33497224 */ /* 0x000fca00078e02ff */
[----:B----4-:R-:W0:Y:S01]  /*06e0*/  MUFU.RCP R3, R3 ;  /* 0x0000000300037308 */ /* 0x010e220000001000 */
[----:B-1----:R-:W-:Y:S01]  /*06f0*/  VIADD R8, R5, 0xffffffe ;  /* 0x0ffffffe05087836 */ /* 0x002fe20000000000 */
[----:B------:R-:W-:-:S06]  /*0700*/  IABS R5, R0 ;  /* 0x0000000000057213 */ /* 0x000fcc0000000000 */
[----:B------:R1:W4:Y:S01]  /*0710*/  F2I.FTZ.U32.TRUNC.NTZ R9, R8 ;  /* 0x0000000800097305 */ /* 0x000322000021f000 */
[----:B0-----:R-:W-:Y:S01]  /*0720*/  VIADD R6, R3, 0xffffffe ;  /* 0x0ffffffe03067836 */ /* 0x001fe20000000000 */
[----:B------:R-:W-:-:S06]  /*0730*/  SHF.R.S32.HI R3, RZ, 0x1f, R64 ;  /* 0x0000001fff037819 */ /* 0x000fcc0000011440 */
[----:B------:R0:W2:Y:S01]  /*0740*/  F2I.FTZ.U32.TRUNC.NTZ R7, R6 ;  /* 0x0000000600077305 */ /* 0x0000a2000021f000 */
[----:B-1----:R-:W-:Y:S01]  /*0750*/  IMAD.MOV.U32 R8, RZ, RZ, RZ ;  /* 0x000000ffff087224 */ /* 0x002fe200078e00ff */
[----:B------:R-:W-:-:S04]  /*0760*/  LEA.HI R64, R3, R64, RZ, 0x6 ;  /* 0x0000004003407211 */ /* 0x000fc800078f30ff */
[----:B------:R-:W-:Y:S01]  /*0770*/  SHF.R.S32.HI R64, RZ, 0x6, R64 ;  /* 0x00000006ff407819 */ /* 0x000fe20000011440 */
[----:B----4-:R-:W-:Y:S02]  /*0780*/  IMAD.MOV R11, RZ, RZ, -R9 ;  /* 0x000000ffff0b7224 */ /* 0x010fe400078e0a09 */
[----:B0-----:R-:W-:Y:S02]  /*0790*/  IMAD.MOV.U32 R6, RZ, RZ, RZ ;  /* 0x000000ffff067224 */ /* 0x001fe400078e00ff */
[----:B------:R-:W-:-:S04]  /*07a0*/  IMAD R11, R11, R10, RZ ;  /* 0x0000000a0b0b7224 */ /* 0x000fc800078e02ff */
[----:B------:R-:W-:-:S04]  /*07b0*/  IMAD.HI.U32 R9, R9, R11, R8 ;  /* 0x0000000b09097227 */ /* 0x000fc800078e0008 */
[----:B------:R-:W-:Y:S01]  /*07c0*/  IMAD.MOV.U32 R11, RZ, RZ, R5 ;  /* 0x000000ffff0b7224 */ /* 0x000fe200078e0005 */
[----:B------:R-:W-:Y:S01]  /*07d0*/  SHF.R.U32.HI R5, RZ, 0x6, R2 ;  /* 0x00000006ff057819 */ /* 0x000fe20000011602 */
[----:B--2---:R-:W-:Y:S02]  /*07e0*/  IMAD.MOV R8, RZ, RZ, -R7 ;  /* 0x000000ffff087224 */ /* 0x004fe400078e0a07 */
[----:B------:R-:W-:Y:S01]  /*07f0*/  IMAD.HI.U32 R9, R9, R11, RZ ;  /* 0x0000000b09097227 */ /* 0x000fe200078e00ff */
[----:B------:R-:W-:-:S03]  /*0800*/  SGXT.U32 R5, R5, 0x2 ;  /* 0x000000020505781a */ /* 0x000fc60000000000 */
[----:B------:R-:W-:Y:S01]  /*0810*/  IMAD.MOV R9, RZ, RZ, -R9 ;  /* 0x000000ffff097224 */ /* 0x000fe200078e0a09 */
[----:B------:R-:W-:Y:S01]  /*0820*/  LOP3.LUT R16, R54, R5, RZ, 0xfc, !PT ;  /* 0x0000000536107212 */ /* 0x000fe200078efcff */
[----:B------:R-:W-:Y:S02]  /*0830*/  IMAD.MOV.U32 R5, RZ, RZ, R8 ;  /* 0x000000ffff057224 */ /* 0x000fe400078e0008 */
[----:B------:R-:W-:Y:S01]  /*0840*/  IMAD R9, R10, R9, R11 ;  /* 0x000000090a097224 */ /* 0x000fe200078e020b */
[C---:B------:R-:W-:Y:S01]  /*0850*/  LOP3.LUT R8, R16.reuse, 0x3c, RZ, 0xfc, !PT ;  /* 0x0000003c10087812 */ /* 0x040fe200078efcff */
[----:B------:R-:W-:Y:S01]  /*0860*/  IMAD R3, R5, R4, RZ ;  /* 0x0000000405037224 */ /* 0x000fe200078e02ff */
[----:B------:R-:W-:Y:S02]  /*0870*/  LOP3.LUT R14, R16, 0x38, RZ, 0xfc, !PT ;  /* 0x00000038100e7812 */ /* 0x000fe400078efcff */
[----:B------:R-:W-:Y:S01]  /*0880*/  ISETP.GT.U32.AND P0, PT, R10, R9, PT ;  /* 0x000000090a00720c */ /* 0x000fe20003f04070 */
[----:B------:R-:W-:Y:S01]  /*0890*/  IMAD.HI.U32 R6, R7, R3, R6 ;  /* 0x0000000307067227 */ /* 0x000fe200078e0006 */
[----:B------:R-:W-:-:S02]  /*08a0*/  IABS R5, R8 ;  /* 0x0000000800057213 */ /* 0x000fc40000000000 */
[----:B------:R-:W-:Y:S02]  /*08b0*/  IABS R11, R14 ;  /* 0x0000000e000b7213 */ /* 0x000fe40000000000 */
[C---:B------:R-:W-:Y:S01]  /*08c0*/  LOP3.LUT R18, R16.reuse, 0x34, RZ, 0xfc, !PT ;  /* 0x0000003410127812 */ /* 0x040fe200078efcff */
[----:B------:R-:W-:Y:S01]  /*08d0*/  IMAD.MOV.U32 R7, RZ, RZ, R5 ;  /* 0x000000ffff077224 */ /* 0x000fe200078e0005 */
[----:B------:R-:W-:Y:S01]  /*08e0*/  LOP3.LUT R20, R16, 0x30, RZ, 0xfc, !PT ;  /* 0x0000003010147812 */ /* 0x000fe200078efcff */
[----:B------:R-:W-:Y:S01]  /*08f0*/  IMAD.HI.U32 R5, R6, R11, RZ ;  /* 0x0000000b06057227 */ /* 0x000fe200078e00ff */
[----:B------:R-:W-:Y:S02]  /*0900*/  IABS R15, R18 ;  /* 0x00000012000f7213 */ /* 0x000fe40000000000 */
[----:B------:R-:W-:Y:S01]  /*0910*/  ISETP.GE.AND P2, PT, R8, RZ, PT ;  /* 0x000000ff0800720c */ /* 0x000fe20003f46270 */
[----:B------:R-:W-:Y:S01]  /*0920*/  @!P0 IMAD.IADD R9, R9, 0x1, -R10 ;  /* 0x0000000109098824 */ /* 0x000fe200078e0a0a */
[----:B------:R-:W-:Y:S01]  /*0930*/  IABS R17, R20 ;  /* 0x0000001400117213 */ /* 0x000fe20000000000 */
[----:B------:R-:W-:Y:S01]  /*0940*/  IMAD.HI.U32 R3, R6, R7, RZ ;  /* 0x0000000706037227 */ /* 0x000fe200078e00ff */
[----:B------:R-:W-:-:S02]  /*0950*/  ISETP.GE.AND P1, PT, R14, RZ, PT ;  /* 0x000000ff0e00720c */ /* 0x000fc40003f26270 */
[----:B------:R-:W-:Y:S01]  /*0960*/  ISETP.GT.U32.AND P0, PT, R10, R9, PT ;  /* 0x000000090a00720c */ /* 0x000fe20003f04070 */
[----:B------:R-:W-:Y:S01]  /*0970*/  IMAD.MOV R3, RZ, RZ, -R3 ;  /* 0x000000ffff037224 */ /* 0x000fe200078e0a03 */
[C---:B------:R-:W-:Y:S01]  /*0980*/  LOP3.LUT R14, R16.reuse, 0x2c, RZ, 0xfc, !PT ;  /* 0x0000002c100e7812 */ /* 0x040fe200078efcff */
[----:B------:R-:W-:Y:S01]  /*0990*/  IMAD.MOV R8, RZ, RZ, -R5 ;  /* 0x000000ffff087224 */ /* 0x000fe200078e0a05 */
[----:B------:R-:W-:Y:S01]  /*09a0*/  LOP3.LUT R21, R16, 0x24, RZ, 0xfc, !PT ;  /* 0x0000002410157812 */ /* 0x000fe200078efcff */
[----:B------:R-:W-:Y:S01]  /*09b0*/  IMAD R5, R4, R3, R7 ;  /* 0x0000000304057224 */ /* 0x000fe200078e0207 */
[----:B------:R-:W-:Y:S01]  /*09c0*/  LOP3.LUT R22, R16, 0x18, RZ, 0xfc, !PT ;  /* 0x0000001810167812 */ /* 0x000fe200078efcff */
[----:B------:R-:W-:Y:S01]  /*09d0*/  IMAD.HI.U32 R3, R6, R15, RZ ;  /* 0x0000000f06037227 */ /* 0x000fe200078e00ff */
[----:B------:R-:W-:Y:S02]  /*09e0*/  IABS R19, R21 ;  /* 0x0000001500137213 */ /* 0x000fe40000000000 */
[C---:B------:R-:W-:Y:S01]  /*09f0*/  ISETP.GT.U32.AND P5, PT, R4.reuse, R5, PT ;  /* 0x000000050400720c */ /* 0x040fe20003fa4070 */
[----:B------:R-:W-:Y:S01]  /*0a00*/  IMAD R7, R4, R8, R11 ;  /* 0x0000000804077224 */ /* 0x000fe200078e020b */
[C---:B------:R-:W-:Y:S01]  /*0a10*/  LOP3.LUT R24, R16.reuse, 0x14, RZ, 0xfc, !PT ;  /* 0x0000001410187812 */ /* 0x040fe200078efcff */
[----:B------:R-:W-:Y:S01]  /*0a20*/  @!P0 IMAD.IADD R9, R9, 0x1, -R10 ;  /* 0x0000000109098824 */ /* 0x000fe200078e0a0a */
[----:B------:R-:W-:Y:S01]  /*0a30*/  LOP3.LUT R26, R16, 0x10, RZ, 0xfc, !PT ;  /* 0x00000010101a7812 */ /* 0x000fe200078efcff */
[----:B------:R-:W-:Y:S01]  /*0a40*/  IMAD.HI.U32 R8, R6, R17, RZ ;  /* 0x0000001106087227 */ /* 0x000fe200078e00ff */
[----:B------:R-:W-:-:S02]  /*0a50*/  ISETP.GT.U32.AND P0, PT, R4, R7, PT ;  /* 0x000000070400720c */ /* 0x000fc40003f04070 */
[----:B------:R-:W-:Y:S01]  /*0a60*/  IABS R23, R24 ;  /* 0x0000001800177213 */ /* 0x000fe20000000000 */
[----:B------:R-:W-:Y:S01]  /*0a70*/  IMAD.MOV R10, RZ, RZ, -R3 ;  /* 0x000000ffff0a7224 */ /* 0x000fe200078e0a03 */
[----:B------:R-:W-:Y:S01]  /*0a80*/  IABS R25, R26 ;  /* 0x0000001a00197213 */ /* 0x000fe20000000000 */
[----:B------:R-:W-:Y:S01]  /*0a90*/  IMAD.MOV.U32 R3, RZ, RZ, R9 ;  /* 0x000000ffff037224 */ /* 0x000fe200078e0009 */
[C---:B------:R-:W-:Y:S01]  /*0aa0*/  LOP3.LUT R28, R16.reuse, 0xc, RZ, 0xfc, !PT ;  /* 0x0000000c101c7812 */ /* 0x040fe200078efcff */
[----:B------:R-:W-:Y:S01]  /*0ab0*/  IMAD.MOV R8, RZ, RZ, -R8 ;  /* 0x000000ffff087224 */ /* 0x000fe200078e0a08 */
[----:B------:R-:W-:Y:S01]  /*0ac0*/  LOP3.LUT R30, R16, 0x8, RZ, 0xfc, !PT ;  /* 0x00000008101e7812 */ /* 0x000fe200078efcff */
[C---:B------:R-:W-:Y:S01]  /*0ad0*/  IMAD R9, R4.reuse, R10, R15 ;  /* 0x0000000a04097224 */ /* 0x040fe200078e020f */
[----:B------:R-:W-:Y:S01]  /*0ae0*/  IABS R15, R14 ;  /* 0x0000000e000f7213 */ /* 0x000fe20000000000 */
[----:B------:R-:W-:Y:S01]  /*0af0*/  @!P4 IMAD.MOV R3, RZ, RZ, -R3 ;  /* 0x000000ffff03c224 */ /* 0x000fe200078e0a03 */
[----:B------:R-:W-:Y:S01]  /*0b00*/  @!P3 LOP3.LUT R3, RZ, R12, RZ, 0x33, !PT ;  /* 0x0000000cff03b212 */ /* 0x000fe200078e33ff */
[C---:B------:R-:W-:Y:S01]  /*0b10*/  IMAD R11, R4.reuse, R8, R17 ;  /* 0x00000008040b7224 */ /* 0x040fe200078e0211 */
[----:B------:R-:W-:Y:S01]  /*0b20*/  ISETP.GT.U32.AND P3, PT, R4, R9, PT ;  /* 0x000000090400720c */ /* 0x000fe20003f64070 */
[----:B------:R-:W-:Y:S01]  /*0b30*/  @!P5 IMAD.IADD R5, R5, 0x1, -R4 ;  /* 0x000000010505d824 */ /* 0x000fe200078e0a04 */
[----:B------:R-:W-:Y:S01]  /*0b40*/  ISETP.GE.AND P4, PT, R18, RZ, PT ;  /* 0x000000ff1200720c */ /* 0x000fe20003f86270 */
[----:B------:R-:W-:Y:S01]  /*0b50*/  IMAD.HI.U32 R8, R6, R15, RZ ;  /* 0x0000000f06087227 */ /* 0x000fe200078e00ff */
[----:B------:R-:W-:-:S02]  /*0b60*/  ISETP.GT.U32.AND P5, PT, R4, R11, PT ;  /* 0x0000000b0400720c */ /* 0x000fc40003fa4070 */
[----:B------:R-:W-:Y:S01]  /*0b70*/  ISETP.GT.U32.AND P6, PT, R4, R5, PT ;  /* 0x000000050400720c */ /* 0x000fe20003fc4070 */
[----:B------:R-:W-:Y:S01]  /*0b80*/  @!P0 IMAD.IADD R7, R7, 0x1, -R4 ;  /* 0x0000000107078824 */ /* 0x000fe200078e0a04 */
[----:B------:R-:W-:Y:S01]  /*0b90*/  LOP3.LUT R18, R16, 0x28, RZ, 0xfc, !PT ;  /* 0x0000002810127812 */ /* 0x000fe200078efcff */
[----:B------:R-:W-:Y:S01]  /*0ba0*/  IMAD.MOV R8, RZ, RZ, -R8 ;  /* 0x000000ffff087224 */ /* 0x000fe200078e0a08 */
[----:B------:R-:W-:Y:S01]  /*0bb0*/  IABS R27, R28 ;  /* 0x0000001c001b7213 */ /* 0x000fe20000000000 */
[----:B-----5:R-:W-:Y:S01]  /*0bc0*/  IMAD R3, R3, UR8, RZ ;  /* 0x0000000803037c24 */ /* 0x020fe2000f8e02ff */
[----:B------:R-:W-:Y:S01]  /*0bd0*/  IABS R17, R18 ;  /* 0x0000001200117213 */ /* 0x000fe20000000000 */
[--C-:B------:R-:W-:Y:S01]  /*0be0*/  @!P3 IMAD.IADD R9, R9, 0x1, -R4.reuse ;  /* 0x000000010909b824 */ /* 0x100fe200078e0a04 */
[C---:B------:R-:W-:Y:S01]  /*0bf0*/  ISETP.GT.U32.AND P0, PT, R4.reuse, R7, PT ;  /* 0x000000070400720c */ /* 0x040fe20003f04070 */
[----:B------:R-:W-:Y:S01]  /*0c00*/  IMAD R15, R4, R8, R15 ;  /* 0x00000008040f7224 */ /* 0x000fe200078e020f */
[----:B------:R-:W-:Y:S01]  /*0c10*/  ISETP.GE.AND P3, PT, R20, RZ, PT ;  /* 0x000000ff1400720c */ /* 0x000fe20003f66270 */
[----:B------:R-:W-:Y:S01]  /*0c20*/  @!P5 IMAD.IADD R11, R11, 0x1, -R4 ;  /* 0x000000010b0bd824 */ /* 0x000fe200078e0a04 */
[----:B------:R-:W-:Y:S01]  /*0c30*/  ISETP.GT.U32.AND P5, PT, R4, R9, PT ;  /* 0x000000090400720c */ /* 0x000fe20003fa4070 */
[----:B------:R-:W-:Y:S01]  /*0c40*/  IMAD.HI.U32 R8, R6, R17, RZ ;  /* 0x0000001106087227 */ /* 0x000fe200078e00ff */
[----:B------:R-:W-:-:S02]  /*0c50*/  LOP3.LUT R20, R16, 0x1c, RZ, 0xfc, !PT ;  /* 0x0000001c10147812 */ /* 0x000fc400078efcff */
[----:B------:R-:W-:Y:S01]  /*0c60*/  IABS R29, R30 ;  /* 0x0000001e001d7213 */ /* 0x000fe20000000000 */
[----:B------:R-:W-:Y:S01]  /*0c70*/  @!P6 IMAD.IADD R5, R5, 0x1, -R4 ;  /* 0x000000010505e824 */ /* 0x000fe200078e0a04 */
[----:B------:R-:W-:Y:S01]  /*0c80*/  ISETP.GT.U32.AND P6, PT, R4, R15, PT ;  /* 0x0000000f0400720c */ /* 0x000fe20003fc4070 */
[----:B------:R-:W-:Y:S01]  /*0c90*/  IMAD.MOV R12, RZ, RZ, -R8 ;  /* 0x000000ffff0c7224 */ /* 0x000fe200078e0a08 */
[----:B------:R-:W-:Y:S01]  /*0ca0*/  LOP3.LUT R32, R16, 0x4, RZ, 0xfc, !PT ;  /* 0x0000000410207812 */ /* 0x000fe200078efcff */
[----:B------:R-:W-:Y:S01]  /*0cb0*/  IMAD.MOV.U32 R8, RZ, RZ, R5 ;  /* 0x000000ffff087224 */ /* 0x000fe200078e0005 */
[----:B------:R-:W-:Y:S01]  /*0cc0*/  IABS R33, R16 ;  /* 0x0000001000217213 */ /* 0x000fe20000000000 */
[C---:B------:R-:W-:Y:S01]  /*0cd0*/  IMAD R5, R4.reuse, R12, R17 ;  /* 0x0000000c04057224 */ /* 0x040fe200078e0211 */
[----:B------:R-:W-:Y:S01]  /*0ce0*/  IABS R31, R32 ;  /* 0x00000020001f7213 */ /* 0x000fe20000000000 */
[--C-:B------:R-:W-:Y:S02]  /*0cf0*/  @!P5 IMAD.IADD R9, R9, 0x1, -R4.reuse ;  /* 0x000000010909d824 */ /* 0x100fe400078e0a04 */
[----:B------:R-:W-:Y:S01]  /*0d00*/  @!P0 IMAD.IADD R7, R7, 0x1, -R4 ;  /* 0x0000000107078824 */ /* 0x000fe200078e0a04 */
[----:B------:R-:W-:Y:S01]  /*0d10*/  ISETP.GT.U32.AND P5, PT, R4, R5, PT ;  /* 0x000000050400720c */ /* 0x000fe20003fa4070 */
[----:B------:R-:W-:Y:S01]  /*0d20*/  @!P2 IMAD.MOV R8, RZ, RZ, -R8 ;  /* 0x000000ffff08a224 */ /* 0x000fe200078e0a08 */
[----:B------:R-:W-:Y:S01]  /*0d30*/  ISETP.GE.AND P2, PT, R14, RZ, PT ;  /* 0x000000ff0e00720c */ /* 0x000fe20003f46270 */
[----:B------:R-:W-:Y:S01]  /*0d40*/  IMAD.MOV.U32 R10, RZ, RZ, R7 ;  /* 0x000000ffff0a7224 */ /* 0x000fe200078e0007 */
[----:B------:R-:W-:Y:S01]  /*0d50*/  ISETP.GT.U32.AND P0, PT, R4, R11, PT ;  /* 0x0000000b0400720c */ /* 0x000fe20003f04070 */
[----:B------:R-:W-:-:S02]  /*0d60*/  @!P6 IMAD.IADD R15, R15, 0x1, -R4 ;  /* 0x000000010f0fe824 */ /* 0x000fc400078e0a04 */
[----:B------:R-:W-:Y:S01]  /*0d70*/  @!P1 IMAD.MOV R10, RZ, RZ, -R10 ;  /* 0x000000ffff0a9224 */ /* 0x000fe200078e0a0a */
[----:B------:R-:W-:Y:S01]  /*0d80*/  ISETP.GE.AND P1, PT, R18, RZ, PT ;  /* 0x000000ff1200720c */ /* 0x000fe20003f26270 */
[----:B------:R-:W-:Y:S01]  /*0d90*/  IMAD.HI.U32 R7, R6, R19, RZ ;  /* 0x0000001306077227 */ /* 0x000fe200078e00ff */
[----:B------:R-:W-:Y:S02]  /*0da0*/  LOP3.LUT R18, R16, 0x20, RZ, 0xfc, !PT ;  /* 0x0000002010127812 */ /* 0x000fe400078efcff */
[C---:B------:R-:W-:Y:S01]  /*0db0*/  ISETP.GT.U32.AND P6, PT, R4.reuse, R15, PT ;  /* 0x0000000f0400720c */ /* 0x040fe20003fc4070 */
[--C-:B------:R-:W-:Y:S01]  /*0dc0*/  @!P5 IMAD.IADD R5, R5, 0x1, -R4.reuse ;  /* 0x000000010505d824 */ /* 0x100fe200078e0a04 */
[----:B------:R-:W-:Y:S01]  /*0dd0*/  IABS R17, R18 ;  /* 0x0000001200117213 */ /* 0x000fe20000000000 */
[----:B------:R-:W-:Y:S02]  /*0de0*/  IMAD.MOV R7, RZ, RZ, -R7 ;  /* 0x000000ffff077224 */ /* 0x000fe400078e0a07 */
[----:B------:R-:W-:Y:S01]  /*0df0*/  @!P0 IMAD.IADD R11, R11, 0x1, -R4 ;  /* 0x000000010b0b8824 */ /* 0x000fe200078e0a04 */
[----:B------:R-:W-:Y:S01]  /*0e00*/  ISETP.GT.U32.AND P5, PT, R4, R5, PT ;  /* 0x000000050400720c */ /* 0x000fe20003fa4070 */
[----:B------:R-:W-:Y:S01]  /*0e10*/  IMAD.HI.U32 R12, R6, R17, RZ ;  /* 0x00000011060c7227 */ /* 0x000fe200078e00ff */
[----:B------:R-:W-:-:S02]  /*0e20*/  ISETP.GE.AND P0, PT, R21, RZ, PT ;  /* 0x000000ff1500720c */ /* 0x000fc40003f06270 */
[----:B------:R-:W-:Y:S01]  /*0e30*/  IABS R21, R22 ;  /* 0x0000001600157213 */ /* 0x000fe20000000000 */
[C---:B------:R-:W-:Y:S01]  /*0e40*/  IMAD R7, R4.reuse, R7, R19 ;  /* 0x0000000704077224 */ /* 0x040fe200078e0213 */
[----:B------:R-:W-:Y:S01]  /*0e50*/  IABS R19, R20 ;  /* 0x0000001400137213 */ /* 0x000fe20000000000 */
[----:B------:R-:W-:Y:S02]  /*0e60*/  IMAD.MOV R14, RZ, RZ, -R12 ;  /* 0x000000ffff0e7224 */ /* 0x000fe400078e0a0c */
[----:B------:R-:W-:Y:S01]  /*0e70*/  @!P6 IMAD.IADD R15, R15, 0x1, -R4 ;  /* 0x000000010f0fe824 */ /* 0x000fe200078e0a04 */
[----:B------:R-:W-:Y:S01]  /*0e80*/  ISETP.GT.U32.AND P6, PT, R4, R7, PT ;  /* 0x000000070400720c */ /* 0x000fe20003fc4070 */
[----:B------:R-:W-:-:S04]  /*0e90*/  IMAD.HI.U32 R12, R6, R19, RZ ;  /* 0x00000013060c7227 */ /* 0x000fc800078e00ff */
[C---:B------:R-:W-:Y:S02]  /*0ea0*/  IMAD R17, R4.reuse, R14, R17 ;  /* 0x0000000e04117224 */ /* 0x040fe400078e0211 */
[----:B------:R-:W-:Y:S02]  /*0eb0*/  IMAD.MOV R14, RZ, RZ, -R12 ;  /* 0x000000ffff0e7224 */ /* 0x000fe400078e0a0c */
[--C-:B------:R-:W-:Y:S01]  /*0ec0*/  @!P5 IMAD.IADD R5, R5, 0x1, -R4.reuse ;  /* 0x000000010505d824 */ /* 0x100fe200078e0a04 */
[C---:B------:R-:W-:Y:S01]  /*0ed0*/  ISETP.GT.U32.AND P5, PT, R4.reuse, R17, PT ;  /* 0x000000110400720c */ /* 0x040fe20003fa4070 */
[----:B------:R-:W-:Y:S02]  /*0ee0*/  IMAD R19, R4, R14, R19 ;  /* 0x0000000e04137224 */ /* 0x000fe400078e0213 */
[----:B------:R-:W-:Y:S02]  /*0ef0*/  @!P6 IMAD.IADD R7, R7, 0x1, -R4 ;  /* 0x000000010707e824 */ /* 0x000fe400078e0a04 */
[----:B------:R-:W-:Y:S01]  /*0f00*/  IMAD.HI.U32 R12, R6, R21, RZ ;  /* 0x00000015060c7227 */ /* 0x000fe200078e00ff */
[----:B------:R-:W-:-:S03]  /*0f10*/  ISETP.GT.U32.AND P6, PT, R4, R19, PT ;  /* 0x000000130400720c */ /* 0x000fc60003fc4070 */
[----:B------:R-:W-:Y:S02]  /*0f20*/  IMAD.MOV R12, RZ, RZ, -R12 ;  /* 0x000000ffff0c7224 */ /* 0x000fe400078e0a0c */
[----:B------:R-:W-:-:S04]  /*0f30*/  IMAD.HI.U32 R14, R6, R23, RZ ;  /* 0x00000017060e7227 */ /* 0x000fc800078e00ff */
[--C-:B------:R-:W-:Y:S02]  /*0f40*/  @!P5 IMAD.IADD R17, R17, 0x1, -R4.reuse ;  /* 0x000000011111d824 */ /* 0x100fe400078e0a04 */
[C---:B------:R-:W-:Y:S02]  /*0f50*/  IMAD R21, R4.reuse, R12, R21 ;  /* 0x0000000c04157224 */ /* 0x040fe400078e0215 */
[----:B------:R-:W-:Y:S01]  /*0f60*/  IMAD.MOV.U32 R12, RZ, RZ, R9 ;  /* 0x000000ffff0c7224 */ /* 0x000fe200078e0009 */
[C---:B------:R-:W-:Y:S01]  /*0f70*/  ISETP.GT.U32.AND P5, PT, R4.reuse, R17, PT ;  /* 0x000000110400720c */ /* 0x040fe20003fa4070 */
[----:B------:R-:W-:Y:S02]  /*0f80*/  @!P6 IMAD.IADD R19, R19, 0x1, -R4 ;  /* 0x000000011313e824 */ /* 0x000fe400078e0a04 */
[----:B------:R-:W-:Y:S02]  /*0f90*/  IMAD.MOV R14, RZ, RZ, -R14 ;  /* 0x000000ffff0e7224 */ /* 0x000fe400078e0a0e */
[----:B------:R-:W-:Y:S01]  /*0fa0*/  @!P4 IMAD.MOV R12, RZ, RZ, -R12 ;  /* 0x000000ffff0cc224 */ /* 0x000fe200078e0a0c */
[----:B------:R-:W-:Y:S01]  /*0fb0*/  ISETP.GT.U32.AND P4, PT, R4, R7, PT ;  /* 0x000000070400720c */ /* 0x000fe20003f84070 */
[----:B------:R-:W-:Y:S01]  /*0fc0*/  IMAD.HI.U32 R9, R6, R25, RZ ;  /* 0x0000001906097227 */ /* 0x000fe200078e00ff */
[----:B------:R-:W-:-:S03]  /*0fd0*/  ISETP.GT.U32.AND P6, PT, R4, R19, PT ;  /* 0x000000130400720c */ /* 0x000fc60003fc4070 */
[C---:B------:R-:W-:Y:S02]  /*0fe0*/  IMAD R23, R4.reuse, R14, R23 ;  /* 0x0000000e04177224 */ /* 0x040fe400078e0217 */
[----:B------:R-:W-:Y:S02]  /*0ff0*/  IMAD.MOV R9, RZ, RZ, -R9 ;  /* 0x000000ffff097224 */ /* 0x000fe400078e0a09 */
[----:B------:R-:W-:Y:S01]  /*1000*/  @!P5 IMAD.IADD R17, R17, 0x1, -R4 ;  /* 0x000000011111d824 */ /* 0x000fe200078e0a04 */
[C---:B------:R-:W-:Y:S01]  /*1010*/  ISETP.GT.U32.AND P5, PT, R4.reuse, R23, PT ;  /* 0x000000170400720c */ /* 0x040fe20003fa4070 */
[----:B------:R-:W-:Y:S02]  /*1020*/  IMAD R25, R4, R9, R25 ;  /* 0x0000000904197224 */ /* 0x000fe400078e0219 */
[----:B------:R-:W-:-:S04]  /*1030*/  IMAD.HI.U32 R9, R6, R27, RZ ;  /* 0x0000001b06097227 */ /* 0x000fc800078e00ff */
[--C-:B------:R-:W-:Y:S01]  /*1040*/  @!P4 IMAD.IADD R7, R7, 0x1, -R4.reuse ;  /* 0x000000010707c824 */ /* 0x100fe200078e0a04 */
[C---:B------:R-:W-:Y:S01]  /*1050*/  ISETP.GT.U32.AND P4, PT, R4.reuse, R21, PT ;  /* 0x000000150400720c */ /* 0x040fe20003f84070 */
[--C-:B------:R-:W-:Y:S01]  /*1060*/  @!P6 IMAD.IADD R19, R19, 0x1, -R4.reuse ;  /* 0x000000011313e824 */ /* 0x100fe200078e0a04 */
[----:B------:R-:W-:Y:S01]  /*1070*/  ISETP.GT.U32.AND P6, PT, R4, R25, PT ;  /* 0x000000190400720c */ /* 0x000fe20003fc4070 */
[----:B------:R-:W-:Y:S02]  /*1080*/  IMAD.MOV R9, RZ, RZ, -R9 ;  /* 0x000000ffff097224 */ /* 0x000fe400078e0a09 */
[----:B------:R-:W-:Y:S01]  /*1090*/  @!P5 IMAD.IADD R23, R23, 0x1, -R4 ;  /* 0x000000011717d824 */ /* 0x000fe200078e0a04 */
[----:B------:R-:W-:Y:S01]  /*10a0*/  ISETP.GE.AND P5, PT, R18, RZ, PT ;  /* 0x000000ff1200720c */ /* 0x000fe20003fa6270 */
[----:B------:R-:W-:Y:S01]  /*10b0*/  IMAD R27, R4, R9, R27 ;  /* 0x00000009041b7224 */ /* 0x000fe200078e021b */
[----:B------:R-:W-:Y:S01]  /*10c0*/  LOP3.LUT R18, R53, 0x1c00, RZ, 0xc0, !PT ;  /* 0x00001c0035127812 */ /* 0x000fe200078ec0ff */
[----:B------:R-:W-:-:S04]  /*10d0*/  IMAD.HI.U32 R9, R6, R29, RZ ;  /* 0x0000001d06097227 */ /* 0x000fc800078e00ff */
[----:B------:R-:W-:Y:S01]  /*10e0*/  @!P2 IMAD.MOV R15, RZ, RZ, -R15 ;  /* 0x000000ffff0fa224 */ /* 0x000fe200078e0a0f */
[----:B------:R-:W-:Y:S01]  /*10f0*/  ISETP.GT.U32.AND P2, PT, R4, R23, PT ;  /* 0x000000170400720c */ /* 0x000fe20003f44070 */
[----:B------:R-:W-:-:S04]  /*1100*/  IMAD.HI.U32 R14, R6, R33, RZ ;  /* 0x00000021060e7227 */ /* 0x000fc800078e00ff */
[----:B------:R-:W-:Y:S02]  /*1110*/  IMAD.MOV R9, RZ, RZ, -R9 ;  /* 0x000000ffff097224 */ /* 0x000fe400078e0a09 */
[----:B------:R-:W-:-:S04]  /*1120*/  IMAD.HI.U32 R6, R6, R31, RZ ;  /* 0x0000001f06067227 */ /* 0x000fc800078e00ff */
[--C-:B------:R-:W-:Y:S01]  /*1130*/  @!P4 IMAD.IADD R21, R21, 0x1, -R4.reuse ;  /* 0x000000011515c824 */ /* 0x100fe200078e0a04 */
[----:B------:R-:W-:Y:S01]  /*1140*/  ISETP.GT.U32.AND P4, PT, R4, R27, PT ;  /* 0x0000001b0400720c */ /* 0x000fe20003f84070 */
[----:B------:R-:W-:Y:S01]  /*1150*/  @!P6 IMAD.IADD R25, R25, 0x1, -R4 ;  /* 0x000000011919e824 */ /* 0x000fe200078e0a04 */
[----:B------:R-:W-:Y:S01]  /*1160*/  ISETP.GE.AND P6, PT, R20, RZ, PT ;  /* 0x000000ff1400720c */ /* 0x000fe20003fc6270 */
[C---:B------:R-:W-:Y:S02]  /*1170*/  IMAD R29, R4.reuse, R9, R29 ;  /* 0x00000009041d7224 */ /* 0x040fe400078e021d */
[----:B------:R-:W-:Y:S02]  /*1180*/  IMAD.MOV R9, RZ, RZ, -R6 ;  /* 0x000000ffff097224 */ /* 0x000fe400078e0a06 */
[----:B------:R-:W-:Y:S01]  /*1190*/  @!P3 IMAD.MOV R11, RZ, RZ, -R11 ;  /* 0x000000ffff0bb224 */ /* 0x000fe200078e0a0b */
[----:B------:R-:W-:Y:S01]  /*11a0*/  ISETP.GT.U32.AND P3, PT, R4, R21, PT ;  /* 0x000000150400720c */ /* 0x000fe20003f64070 */
[----:B------:R-:W-:-:S02]  /*11b0*/  IMAD.MOV R14, RZ, RZ, -R14 ;  /* 0x000000ffff0e7224 */ /* 0x000fc400078e0a0e */
[C---:B------:R-:W-:Y:S02]  /*11c0*/  IMAD R31, R4.reuse, R9, R31 ;  /* 0x00000009041f7224 */ /* 0x040fe400078e021f */
[C---:B------:R-:W-:Y:S02]  /*11d0*/  IMAD R33, R4.reuse, R14, R33 ;  /* 0x0000000e04217224 */ /* 0x040fe400078e0221 */
[--C-:B------:R-:W-:Y:S01]  /*11e0*/  @!P2 IMAD.IADD R23, R23, 0x1, -R4.reuse ;  /* 0x000000011717a824 */ /* 0x100fe200078e0a04 */
[C---:B------:R-:W-:Y:S01]  /*11f0*/  ISETP.GT.U32.AND P2, PT, R4.reuse, R31, PT ;  /* 0x0000001f0400720c */ /* 0x040fe20003f44070 */
[--C-:B------:R-:W-:Y:S01]  /*1200*/  @!P4 IMAD.IADD R27, R27, 0x1, -R4.reuse ;  /* 0x000000011b1bc824 */ /* 0x100fe200078e0a04 */
[C---:B------:R-:W-:Y:S01]  /*1210*/  ISETP.GT.U32.AND P4, PT, R4.reuse, R33, PT ;  /* 0x000000210400720c */ /* 0x040fe20003f84070 */
[----:B------:R-:W-:Y:S01]  /*1220*/  @!P6 IMAD.MOV R19, RZ, RZ, -R19 ;  /* 0x000000ffff13e224 */ /* 0x000fe200078e0a13 */
[----:B------:R-:W-:Y:S01]  /*1230*/  ISETP.GT.U32.AND P6, PT, R4, R29, PT ;  /* 0x0000001d0400720c */ /* 0x000fe20003fc4070 */
[----:B------:R-:W-:Y:S01]  /*1240*/  @!P3 IMAD.IADD R21, R21, 0x1, -R4 ;  /* 0x000000011515b824 */ /* 0x000fe200078e0a04 */
[----:B------:R-:W-:Y:S01]  /*1250*/  ISETP.GE.AND P3, PT, R22, RZ, PT ;  /* 0x000000ff1600720c */ /* 0x000fe20003f66270 */
[----:B------:R-:W-:Y:S01]  /*1260*/  IMAD.MOV.U32 R6, RZ, RZ, R5 ;  /* 0x000000ffff067224 */ /* 0x000fe200078e0005 */
[----:B------:R-:W-:Y:S01]  /*1270*/  SHF.R.S32.HI R5, RZ, 0x2, R2 ;  /* 0x00000002ff057819 */ /* 0x000fe20000011402 */
[----:B------:R-:W-:-:S02]  /*1280*/  IMAD.MOV.U32 R14, RZ, RZ, R7 ;  /* 0x000000ffff0e7224 */ /* 0x000fc400078e0007 */
[----:B------:R-:W-:Y:S01]  /*1290*/  @!P1 IMAD.MOV R6, RZ, RZ, -R6 ;  /* 0x000000ffff069224 */ /* 0x000fe200078e0a06 */
[----:B------:R-:W-:Y:S01]  /*12a0*/  ISETP.GT.U32.AND P1, PT, R4, R25, PT ;  /* 0x000000190400720c */ /* 0x000fe20003f24070 */
[--C-:B------:R-:W-:Y:S01]  /*12b0*/  @!P2 IMAD.IADD R31, R31, 0x1, -R4.reuse ;  /* 0x000000011f1fa824 */ /* 0x100fe200078e0a04 */
[----:B------:R-:W-:Y:S01]  /*12c0*/  SGXT R5, R5, 0x1 ;  /* 0x000000010505781a */ /* 0x000fe20000000200 */
[--C-:B------:R-:W-:Y:S01]  /*12d0*/  @!P4 IMAD.IADD R33, R33, 0x1, -R4.reuse ;  /* 0x000000012121c824 */ /* 0x100fe200078e0a04 */
[----:B------:R-:W-:Y:S01]  /*12e0*/  ISETP.GE.AND P4, PT, R28, RZ, PT ;  /* 0x000000ff1c00720c */ /* 0x000fe20003f86270 */
[----:B------:R-:W-:Y:S01]  /*12f0*/  @!P6 IMAD.IADD R29, R29, 0x1, -R4 ;  /* 0x000000011d1de824 */ /* 0x000fe200078e0a04 */
[C---:B------:R-:W-:Y:S01]  /*1300*/  ISETP.GT.U32.AND P2, PT, R4.reuse, R31, PT ;  /* 0x0000001f0400720c */ /* 0x040fe20003f44070 */
[----:B------:R-:W-:Y:S01]  /*1310*/  @!P0 IMAD.MOV R14, RZ, RZ, -R14 ;  /* 0x000000ffff0e8224 */ /* 0x000fe200078e0a0e */
[C---:B------:R-:W-:Y:S01]  /*1320*/  ISETP.GT.U32.AND P0, PT, R4.reuse, R27, PT ;  /* 0x0000001b0400720c */ /* 0x040fe20003f04070 */
[----:B------:R-:W-:Y:S01]  /*1330*/  @!P3 IMAD.MOV R21, RZ, RZ, -R21 ;  /* 0x000000ffff15b224 */ /* 0x000fe200078e0a15 */
[C---:B------:R-:W-:Y:S01]  /*1340*/  ISETP.GT.U32.AND P6, PT, R4.reuse, R33, PT ;  /* 0x000000210400720c */ /* 0x040fe20003fc4070 */
[----:B------:R-:W-:Y:S01]  /*1350*/  @!P5 IMAD.MOV R17, RZ, RZ, -R17 ;  /* 0x000000ffff11d224 */ /* 0x000fe200078e0a11 */
[----:B------:R-:W-:Y:S01]  /*1360*/  ISETP.GT.U32.AND P3, PT, R4, R29, PT ;  /* 0x0000001d0400720c */ /* 0x000fe20003f64070 */
[----:B------:R-:W-:Y:S01]  /*1370*/  @!P1 IMAD.IADD R25, R25, 0x1, -R4 ;  /* 0x0000000119199824 */ /* 0x000fe200078e0a04 */
[----:B------:R-:W-:Y:S01]  /*1380*/  ISETP.GE.AND P5, PT, R16, RZ, PT ;  /* 0x000000ff1000720c */ /* 0x000fe20003fa6270 */
[----:B------:R-:W-:Y:S01]  /*1390*/  IMAD R9, R55, 0x10, R18 ;  /* 0x0000001037097824 */ /* 0x000fe200078e0212 */
[----:B------:R-:W-:Y:S01]  /*13a0*/  LOP3.LUT R16, R5, 0x90, RZ, 0xc0, !PT ;  /* 0x0000009005107812 */ /* 0x000fe200078ec0ff */
[----:B------:R-:W-:Y:S01]  /*13b0*/  IMAD.SHL.U32 R7, R2, 0x10, RZ ;  /* 0x0000001002077824 */ /* 0x000fe200078e00ff */
[----:B------:R-:W-:Y:S01]  /*13c0*/  ISETP.GE.AND P1, PT, R24, RZ, PT ;  /* 0x000000ff1800720c */ /* 0x000fe20003f26270 */
[--C-:B------:R-:W-:Y:S01]  /*13d0*/  @!P2 IMAD.IADD R31, R31, 0x1, -R4.reuse ;  /* 0x000000011f1fa824 */ /* 0x100fe200078e0a04 */
[----:B------:R-:W-:Y:S01]  /*13e0*/  LOP3.LUT R5, R16, 0x60, R53, 0xf8, !PT ;  /* 0x0000006010057812 */ /* 0x000fe200078ef835 */
[----:B------:R-:W-:Y:S01]  /*13f0*/  @!P0 IMAD.IADD R27, R27, 0x1, -R4 ;  /* 0x000000011b1b8824 */ /* 0x000fe200078e0a04 */
[----:B------:R-:W-:Y:S01]  /*1400*/  LOP3.LUT R16, R9, 0x30, R52, 0x78, !PT ;  /* 0x0000003009107812 */ /* 0x000fe200078e7834 */
[--C-:B------:R-:W-:Y:S01]  /*1410*/  @!P6 IMAD.IADD R33, R33, 0x1, -R4.reuse ;  /* 0x000000012121e824 */ /* 0x100fe200078e0a04 */
[----:B------:R-:W-:Y:S01]  /*1420*/  ISETP.NE.AND P2, PT, R13, RZ, PT ;  /* 0x000000ff0d00720c */ /* 0x000fe20003f45270 */
[----:B------:R-:W-:Y:S01]  /*1430*/  @!P3 IMAD.IADD R29, R29, 0x1, -R4 ;  /* 0x000000011d1db824 */ /* 0x000fe200078e0a04 */
[----:B------:R-:W-:Y:S01]  /*1440*/  LOP3.LUT R9, RZ, R13, RZ, 0x33, !PT ;  /* 0x0000000dff097212 */ /* 0x000fe200078e33ff */
[----:B------:R-:W-:Y:S01]  /*1450*/  @!P4 IMAD.MOV R27, RZ, RZ, -R27 ;  /* 0x000000ffff1bc224 */ /* 0x000fe200078e0a1b */
[----:B------:R-:W-:Y:S01]  /*1460*/  ISETP.GE.AND P0, PT, R26, RZ, PT ;  /* 0x000000ff1a00720c */ /* 0x000fe20003f06270 */
[----:B------:R-:W-:Y:S01]  /*1470*/  IMAD R55, R55, 0x80, R16 ;  /* 0x0000008037377824 */ /* 0x000fe200078e0210 */
[----:B------:R-:W-:Y:S01]  /*1480*/  ISETP.GE.AND P6, PT, R30, RZ, PT ;  /* 0x000000ff1e00720c */ /* 0x000fe20003fc6270 */
[----:B------:R-:W-:Y:S01]  /*1490*/  @!P1 IMAD.MOV R23, RZ, RZ, -R23 ;  /* 0x000000ffff179224 */ /* 0x000fe200078e0a17 */
[----:B------:R-:W-:Y:S01]  /*14a0*/  ISETP.GE.AND P3, PT, R32, RZ, PT ;  /* 0x000000ff2000720c */ /* 0x000fe20003f66270 */
[----:B------:R-:W-:Y:S01]  /*14b0*/  @!P5 IMAD.MOV R33, RZ, RZ, -R33 ;  /* 0x000000ffff21d224 */ /* 0x000fe200078e0a21 */
[----:B------:R-:W-:Y:S01]  /*14c0*/  SEL R12, R9, R12, !P2 ;  /* 0x0000000c090c7207 */ /* 0x000fe20005000000 */
[----:B------:R-:W0:Y:S01]  /*14d0*/  LDC R16, c[0x0][0x3ac] ;  /* 0x0000eb00ff107b82 */ /* 0x000e220000000800 */
[----:B------:R-:W-:-:S02]  /*14e0*/  LOP3.LUT R56, R5, 0x10, R52, 0x78, !PT ;  /* 0x0000001005387812 */ /* 0x000fc400078e7834 */
[----:B------:R-:W-:Y:S01]  /*14f0*/  LOP3.LUT R5, R51, 0x10, RZ, 0xfc, !PT ;  /* 0x0000001033057812 */ /* 0x000fe200078efcff */
[----:B------:R-:W-:Y:S01]  /*1500*/  IMAD R12, R12, UR5, RZ ;  /* 0x000000050c0c7c24 */ /* 0x000fe2000f8e02ff */
[----:B------:R-:W-:Y:S01]  /*1510*/  LOP3.LUT R7, R7, 0x100, RZ, 0xc0, !PT ;  /* 0x0000010007077812 */ /* 0x000fe200078ec0ff */
[----:B------:R-:W-:Y:S01]  /*1520*/  @!P0 IMAD.MOV R25, RZ, RZ, -R25 ;  /* 0x000000ffff198224 */ /* 0x000fe200078e0a19 */
[----:B------:R-:W-:Y:S01]  /*1530*/  SEL R17, R9, R17, !P2 ;  /* 0x0000001109117207 */ /* 0x000fe20005000000 */
[----:B------:R-:W-:Y:S01]  /*1540*/  IMAD R5, R5, R62, RZ ;  /* 0x0000003e05057224 */ /* 0x000fe200078e02ff */
[----:B---3--:R-:W-:Y:S01]  /*1550*/  LEA R57, P1, R65, UR12, 0x1 ;  /* 0x0000000c41397c11 */ /* 0x008fe2000f8208ff */
[----:B------:R-:W-:Y:S01]  /*1560*/  @!P6 IMAD.MOV R29, RZ, RZ, -R29 ;  /* 0x000000ffff1de224 */ /* 0x000fe200078e0a1d */
[----:B------:R-:W-:Y:S01]  /*1570*/  IADD3 R56, PT, PT, R56, UR4, R7 ;  /* 0x0000000438387c10 */ /* 0x000fe2000fffe007 */
[----:B------:R-:W-:Y:S01]  /*1580*/  IMAD R17, R17, UR5, RZ ;  /* 0x0000000511117c24 */ /* 0x000fe2000f8e02ff */
[----:B------:R-:W-:Y:S01]  /*1590*/  SEL R8, R9, R8, !P2 ;  /* 0x0000000809087207 */ /* 0x000fe20005000000 */
[----:B------:R-:W-:Y:S01]  /*15a0*/  @!P3 IMAD.MOV R31, RZ, RZ, -R31 ;  /* 0x000000ffff1fb224 */ /* 0x000fe200078e0a1f */
[----:B------:R-:W-:-:S02]  /*15b0*/  LOP3.LUT R7, R51, 0x20, RZ, 0xfc, !PT ;  /* 0x0000002033077812 */ /* 0x000fc400078efcff */
[----:B------:R-:W-:Y:S01]  /*15c0*/  SEL R15, R9, R15, !P2 ;  /* 0x0000000f090f7207 */ /* 0x000fe20005000000 */
[----:B------:R-:W-:Y:S01]  /*15d0*/  IMAD R8, R8, UR5, RZ ;  /* 0x0000000508087c24 */ /* 0x000fe2000f8e02ff */
[----:B------:R-:W-:Y:S01]  /*15e0*/  LEA.HI.X.SX32 R65, R65, UR13, 0x1, P1 ;  /* 0x0000000d41417c11 */ /* 0x000fe200088f0eff */
[----:B------:R-:W-:Y:S01]  /*15f0*/  IMAD R7, R7, R62, RZ ;  /* 0x0000003e07077224 */ /* 0x000fe200078e02ff */
[----:B------:R-:W-:Y:S01]  /*1600*/  SEL R27, R9, R27, !P2 ;  /* 0x0000001b091b7207 */ /* 0x000fe20005000000 */
[----:B------:R-:W-:Y:S01]  /*1610*/  IMAD R15, R15, UR5, RZ ;  /* 0x000000050f0f7c24 */ /* 0x000fe2000f8e02ff */
[----:B------:R-:W-:Y:S01]  /*1620*/  LEA R78, P1, R12, UR14, 0x1 ;  /* 0x0000000e0c4e7c11 */ /* 0x000fe2000f8208ff */
[----:B0-----:R-:W-:Y:S01]  /*1630*/  IMAD R71, R71, R16, RZ ;  /* 0x0000001047477224 */ /* 0x001fe200078e02ff */
[----:B------:R-:W-:Y:S01]  /*1640*/  SEL R6, R9, R6, !P2 ;  /* 0x0000000609067207 */ /* 0x000fe20005000000 */
[----:B------:R-:W-:Y:S01]  /*1650*/  IMAD R4, R27, UR5, RZ ;  /* 0x000000051b047c24 */ /* 0x000fe2000f8e02ff */
[----:B------:R-:W-:Y:S01]  /*1660*/  SEL R14, R9, R14, !P2 ;  /* 0x0000000e090e7207 */ /* 0x000fe20005000000 */
[----:B------:R-:W-:Y:S01]  /*1670*/  IMAD.SHL.U32 R75, R16, 0x40, RZ ;  /* 0x00000040104b7824 */ /* 0x000fe200078e00ff */
[----:B------:R-:W-:Y:S01]  /*1680*/  LEA R61, P3, R5, UR12, 0x1 ;  /* 0x0000000c053d7c11 */ /* 0x000fe2000f8608ff */
[----:B------:R-:W-:Y:S01]  /*1690*/  IMAD R6, R6, UR5, RZ ;  /* 0x0000000506067c24 */ /* 0x000fe2000f8e02ff */
[C---:B------:R-:W-:Y:S01]  /*16a0*/  SEL R11, R9.reuse, R11, !P2 ;  /* 0x0000000b090b7207 */ /* 0x040fe20005000000 */
[----:B------:R-:W-:Y:S01]  /*16b0*/  IMAD R14, R14, UR5, RZ ;  /* 0x000000050e0e7c24 */ /* 0x000fe2000f8e02ff */
[----:B------:R-:W-:Y:S01]  /*16c0*/  SEL R21, R9, R21, !P2 ;  /* 0x0000001509157207 */ /* 0x000fe20005000000 */
[----:B------:R-:W-:Y:S01]  /*16d0*/  IMAD.SHL.U32 R62, R62, 0x40, RZ ;  /* 0x000000403e3e7824 */ /* 0x000fe200078e00ff */
[----:B------:R-:W-:Y:S01]  /*16e0*/  LEA.HI.X.SX32 R79, R12, UR15, 0x1, P1 ;  /* 0x0000000f0c4f7c11 */ /* 0x000fe200088f0eff */
[----:B------:R-:W-:Y:S01]  /*16f0*/  IMAD R11, R11, UR5, RZ ;  /* 0x000000050b0b7c24 */ /* 0x000fe2000f8e02ff */
[----:B------:R-:W-:Y:S01]  /*1700*/  LEA R48, P1, R17, UR14, 0x1 ;  /* 0x0000000e11307c11 */ /* 0x000fe2000f8208ff */
[----:B------:R-:W-:Y:S01]  /*1710*/  IMAD R39, R21, UR5, RZ ;  /* 0x0000000515277c24 */ /* 0x000fe2000f8e02ff */
[----:B------:R-:W-:-:S02]  /*1720*/  SEL R10, R9, R10, !P2 ;  /* 0x0000000a090a7207 */ /* 0x000fc40005000000 */
[C---:B------:R-:W-:Y:S02]  /*1730*/  SEL R19, R9.reuse, R19, !P2 ;  /* 0x0000001309137207 */ /* 0x040fe40005000000 */
[C---:B------:R-:W-:Y:S01]  /*1740*/  SEL R23, R9.reuse, R23, !P2 ;  /* 0x0000001709177207 */ /* 0x040fe20005000000 */
[----:B------:R-:W-:Y:S01]  /*1750*/  IMAD R10, R10, UR5, RZ ;  /* 0x000000050a0a7c24 */ /* 0x000fe2000f8e02ff */
[----:B------:R-:W-:Y:S01]  /*1760*/  SEL R25, R9, R25, !P2 ;  /* 0x0000001909197207 */ /* 0x000fe20005000000 */
[----:B------:R-:W-:Y:S01]  /*1770*/  IMAD R19, R19, UR5, RZ ;  /* 0x0000000513137c24 */ /* 0x000fe2000f8e02ff */
[----:B------:R-:W-:Y:S01]  /*1780*/  SEL R29, R9, R29, !P2 ;  /* 0x0000001d091d7207 */ /* 0x000fe20005000000 */
[----:B------:R-:W-:Y:S01]  /*1790*/  IMAD R23, R23, UR5, RZ ;  /* 0x0000000517177c24 */ /* 0x000fe2000f8e02ff */
[----:B------:R-:W-:Y:S01]  /*17a0*/  SEL R31, R9, R31, !P2 ;  /* 0x0000001f091f7207 */ /* 0x000fe20005000000 */
[----:B------:R-:W-:Y:S01]  /*17b0*/  IMAD R25, R25, UR5, RZ ;  /* 0x0000000519197c24 */ /* 0x000fe2000f8e02ff */
[----:B------:R-:W-:-:S02]  /*17c0*/  LEA.HI.X.SX32 R69, R5, UR13, 0x1, P3 ;  /* 0x0000000d05457c11 */ /* 0x000fc400098f0eff */
[----:B------:R-:W-:Y:S01]  /*17d0*/  SEL R9, R9, R33, !P2 ;  /* 0x0000002109097207 */ /* 0x000fe20005000000 */
[----:B------:R-:W-:Y:S01]  /*17e0*/  IMAD R5, R31, UR5, RZ ;  /* 0x000000051f057c24 */ /* 0x000fe2000f8e02ff */
[----:B------:R-:W-:Y:S01]  /*17f0*/  LEA R20, P3, R8, UR14, 0x1 ;  /* 0x0000000e08147c11 */ /* 0x000fe2000f8608ff */
[----:B------:R-:W-:Y:S01]  /*1800*/  IMAD R33, R29, UR5, RZ ;  /* 0x000000051d217c24 */ /* 0x000fe2000f8e02ff */
[----:B------:R-:W-:Y:S01]  /*1810*/  LEA R59, P2, R7, UR12, 0x1 ;  /* 0x0000000c073b7c11 */ /* 0x000fe2000f8408ff */
[----:B------:R-:W-:Y:S01]  /*1820*/  IMAD R9, R9, UR5, RZ ;  /* 0x0000000509097c24 */ /* 0x000fe2000f8e02ff */
[----:B------:R-:W-:Y:S01]  /*1830*/  LEA R40, P4, R15, UR14, 0x1 ;  /* 0x0000000e0f287c11 */ /* 0x000fe2000f8808ff */
[----:B------:R-:W0:Y:S01]  /*1840*/  LDCU UR5, c[0x0][0x3a0] ;  /* 0x00007400ff0577ac */ /* 0x000e220008000800 */
[----:B------:R-:W-:Y:S02]  /*1850*/  LEA.HI.X.SX32 R49, R17, UR15, 0x1, P1 ;  /* 0x0000000f11317c11 */ /* 0x000fe400088f0eff */
[----:B------:R-:W-:-:S02]  /*1860*/  LEA R30, P1, R4, UR14, 0x1 ;  /* 0x0000000e041e7c11 */ /* 0x000fc4000f8208ff */
[----:B------:R-:W-:Y:S02]  /*1870*/  LEA.HI.X.SX32 R21, R8, UR15, 0x1, P3 ;  /* 0x0000000f08157c11 */ /* 0x000fe400098f0eff */
[----:B------:R-:W-:Y:S02]  /*1880*/  LEA.HI.X.SX32 R67, R7, UR13, 0x1, P2 ;  /* 0x0000000d07437c11 */ /* 0x000fe400090f0eff */
[----:B------:R-:W-:Y:S02]  /*1890*/  LEA R44, P5, R6, UR14, 0x1 ;  /* 0x0000000e062c7c11 */ /* 0x000fe4000f8a08ff */
[----:B------:R-:W-:Y:S02]  /*18a0*/  LEA R46, P3, R14, UR14, 0x1 ;  /* 0x0000000e0e2e7c11 */ /* 0x000fe4000f8608ff */
[----:B------:R-:W-:Y:S02]  /*18b0*/  LEA.HI.X.SX32 R41, R15, UR15, 0x1, P4 ;  /* 0x0000000f0f297c11 */ /* 0x000fe4000a0f0eff */
[----:B------:R-:W-:-:S02]  /*18c0*/  LEA R42, P2, R11, UR14, 0x1 ;  /* 0x0000000e0b2a7c11 */ /* 0x000fc4000f8408ff */
[----:B------:R-:W-:Y:S02]  /*18d0*/  LEA R38, P4, R39, UR14, 0x1 ;  /* 0x0000000e27267c11 */ /* 0x000fe4000f8808ff */
[----:B------:R-:W-:Y:S02]  /*18e0*/  LEA.HI.X.SX32 R31, R4, UR15, 0x1, P1 ;  /* 0x0000000f041f7c11 */ /* 0x000fe400088f0eff */
[----:B------:R-:W-:Y:S02]  /*18f0*/  SHF.R.S32.HI R4, RZ, 0x6, R2 ;  /* 0x00000006ff047819 */ /* 0x000fe40000011402 */
[----:B------:R-:W-:Y:S02]  /*1900*/  LOP3.LUT R2, R2, 0xc0, RZ, 0xc0, !PT ;  /* 0x000000c002027812 */ /* 0x000fe400078ec0ff */
[----:B------:R-:W-:Y:S02]  /*1910*/  LEA.HI.X.SX32 R45, R6, UR15, 0x1, P5 ;  /* 0x0000000f062d7c11 */ /* 0x000fe4000a8f0eff */
[----:B------:R-:W-:-:S02]  /*1920*/  LEA.HI.X.SX32 R47, R14, UR15, 0x1, P3 ;  /* 0x0000000f0e2f7c11 */ /* 0x000fc400098f0eff */
[----:B------:R-:W-:Y:S02]  /*1930*/  LEA.HI.X.SX32 R43, R11, UR15, 0x1, P2 ;  /* 0x0000000f0b2b7c11 */ /* 0x000fe400090f0eff */
[----:B------:R-:W-:Y:S02]  /*1940*/  LEA R28, P5, R23, UR14, 0x1 ;  /* 0x0000000e171c7c11 */ /* 0x000fe4000f8a08ff */
[----:B------:R-:W-:Y:S02]  /*1950*/  LEA R26, P3, R25, UR14, 0x1 ;  /* 0x0000000e191a7c11 */ /* 0x000fe4000f8608ff */
[----:B------:R-:W-:Y:S02]  /*1960*/  LEA.HI.X.SX32 R39, R39, UR15, 0x1, P4 ;  /* 0x0000000f27277c11 */ /* 0x000fe4000a0f0eff */
[----:B------:R-:W-:Y:S02]  /*1970*/  LEA R36, P2, R19, UR14, 0x1 ;  /* 0x0000000e13247c11 */ /* 0x000fe4000f8408ff */
[----:B------:R-:W-:-:S02]  /*1980*/  LEA R24, P4, R5, UR14, 0x1 ;  /* 0x0000000e05187c11 */ /* 0x000fc4000f8808ff */
[----:B------:R-:W-:Y:S02]  /*1990*/  SGXT R4, R4, 0x1 ;  /* 0x000000010404781a */ /* 0x000fe40000000200 */
[----:B------:R-:W-:Y:S01]  /*19a0*/  SHF.R.U32.HI R7, RZ, 0x2, R2 ;  /* 0x00000002ff077819 */ /* 0x000fe20000011602 */
[----:B------:R-:W-:Y:S01]  /*19b0*/  IMAD.WIDE R2, R3, 0x2, RZ ;  /* 0x0000000203027825 */ /* 0x000fe200078e02ff */
[----:B------:R-:W-:Y:S02]  /*19c0*/  LEA.HI.X.SX32 R29, R23, UR15, 0x1, P5 ;  /* 0x0000000f171d7c11 */ /* 0x000fe4000a8f0eff */
[----:B------:R-:W-:Y:S02]  /*19d0*/  LEA.HI.X.SX32 R27, R25, UR15, 0x1, P3 ;  /* 0x0000000f191b7c11 */ /* 0x000fe400098f0eff */
[----:B------:R-:W-:Y:S02]  /*19e0*/  LEA R76, P6, R10, UR14, 0x1 ;  /* 0x0000000e0a4c7c11 */ /* 0x000fe4000f8c08ff */
[----:B------:R-:W-:-:S02]  /*19f0*/  LEA.HI.X.SX32 R37, R19, UR15, 0x1, P2 ;  /* 0x0000000f13257c11 */ /* 0x000fc400090f0eff */
[----:B------:R-:W-:Y:S02]  /*1a00*/  LEA R34, P5, R9, UR14, 0x1 ;  /* 0x0000000e09227c11 */ /* 0x000fe4000f8a08ff */
[----:B------:R-:W-:Y:S02]  /*1a10*/  LEA.HI.X.SX32 R25, R5, UR15, 0x1, P4 ;  /* 0x0000000f05197c11 */ /* 0x000fe4000a0f0eff */
[----:B------:R-:W-:Y:S02]  /*1a20*/  LEA R63, P0, R73, UR12, 0x1 ;  /* 0x0000000c493f7c11 */ /* 0x000fe4000f8008ff */
[----:B------:R-:W-:Y:S02]  /*1a30*/  LEA R32, P2, R33, UR14, 0x1 ;  /* 0x0000000e21207c11 */ /* 0x000fe4000f8408ff */
[----:B------:R-:W-:Y:S02]  /*1a40*/  LOP3.LUT R5, R4, 0x90, RZ, 0xc0, !PT ;  /* 0x0000009004057812 */ /* 0x000fe400078ec0ff */
[----:B------:R-:W-:-:S02]  /*1a50*/  LOP3.LUT R60, R7, 0x1fe, R52, 0x78, !PT ;  /* 0x000001fe073c7812 */ /* 0x000fc400078e7834 */
[----:B------:R-:W-:Y:S02]  /*1a60*/  LEA.HI.X.SX32 R77, R10, UR15, 0x1, P6 ;  /* 0x0000000f0a4d7c11 */ /* 0x000fe4000b0f0eff */
[----:B------:R-:W-:Y:S02]  /*1a70*/  CS2R R10, SRZ ;  /* 0x00000000000a7805 */ /* 0x000fe4000001ff00 */
[----:B------:R-:W-:Y:S02]  /*1a80*/  LEA.HI.X.SX32 R35, R9, UR15, 0x1, P5 ;  /* 0x0000000f09237c11 */ /* 0x000fe4000a8f0eff */
[----:B------:R-:W-:Y:S02]  /*1a90*/  CS2R R8, SRZ ;  /* 0x0000000000087805 */ /* 0x000fe4000001ff00 */
[----:B------:R-:W-:Y:S02]  /*1aa0*/  LEA.HI.X.SX32 R33, R33, UR15, 0x1, P2 ;  /* 0x0000000f21217c11 */ /* 0x000fe400090f0eff */
[----:B------:R-:W-:-:S02]  /*1ab0*/  LEA.HI.X.SX32 R73, R73, UR13, 0x1, P0 ;  /* 0x0000000d49497c11 */ /* 0x000fc400080f0eff */
[----:B------:R-:W-:Y:S02]  /*1ac0*/  LOP3.LUT R53, R53, 0x60, RZ, 0xc0, !PT ;  /* 0x0000006035357812 */ /* 0x000fe400078ec0ff */
[----:B------:R-:W-:Y:S02]  /*1ad0*/  LOP3.LUT R66, R5, 0x17e, R52, 0x78, !PT ;  /* 0x0000017e05427812 */ /* 0x000fe400078e7834 */
[----:B------:R-:W-:Y:S02]  /*1ae0*/  LOP3.LUT R68, R60, 0x40, RZ, 0x3c, !PT ;  /* 0x000000403c447812 */ /* 0x000fe400078e3cff */
[----:B0-----:R-:W-:-:S07]  /*1af0*/  LOP3.LUT R58, R55, 0x40, RZ, 0x3c, !PT ;  /* 0x00000040373a7812 */ /* 0x001fce00078e3cff */
.L_x_1:
[----:B------:R-:W0:Y:S01]  /*1b00*/  S2R R4, SR_TID.X ;  /* 0x0000000000047919 */ /* 0x000e220000002100 */
[C---:B------:R-:W-:Y:S02]  /*1b10*/  ISETP.GE.AND P3, PT, R51.reuse, UR5, PT ;  /* 0x0000000533007c0c */ /* 0x040fe4000bf66270 */
[C---:B------:R-:W-:Y:S02]  /*1b20*/  IADD3 R12, P1, PT, R2.reuse, R63, RZ ;  /* 0x0000003f020c7210 */ /* 0x040fe40007f3e0ff */
[----:B------:R-:W-:Y:S02]  /*1b30*/  PRMT R87, RZ, 0x7610, R87 ;  /* 0x00007610ff577816 */ /* 0x000fe40000000057 */
[----:B------:R-:W-:Y:S01]  /*1b40*/  LOP3.LUT R5, R51, 0x10, RZ, 0xfc, !PT ;  /* 0x0000001033057812 */ /* 0x000fe200078efcff */
[----:B------:R-:W-:Y:S01]  /*1b50*/  IMAD.X R13, R3, 0x1, R73, P1 ;  /* 0x00000001030d7824 */ /* 0x000fe200008e0649 */
[----:B------:R-:W-:Y:S02]  /*1b60*/  IADD3 R6, P4, PT, R2, R61, RZ ;  /* 0x0000003d02067210 */ /* 0x000fe40007f9e0ff */
[----:B------:R-:W-:-:S02]  /*1b70*/  ISETP.GE.AND P0, PT, R5, UR5, PT ;  /* 0x0000000505007c0c */ /* 0x000fc4000bf06270 */
[----:B------:R-:W-:Y:S01]  /*1b80*/  LOP3.LUT R5, R51, 0x20, RZ, 0xfc, !PT ;  /* 0x0000002033057812 */ /* 0x000fe200078efcff */
[----:B------:R1:W2:Y:S01]  /*1b90*/  @!P3 LDG.E.U16 R87, desc[UR6][R12.64] ;  /* 0x000000060c57b981 */ /* 0x0002a2000c1e1500 */
[----:B------:R-:W-:Y:S02]  /*1ba0*/  IADD3 R14, P3, PT, R2, R59, RZ ;  /* 0x0000003b020e7210 */ /* 0x000fe40007f7e0ff */
[----:B------:R-:W-:Y:S02]  /*1bb0*/  ISETP.GE.AND P2, PT, R5, UR5, PT ;  /* 0x0000000505007c0c */ /* 0x000fe4000bf46270 */
[----:B------:R-:W-:Y:S01]  /*1bc0*/  ISETP.GE.AND P5, PT, R50, UR5, PT ;  /* 0x0000000532007c0c */ /* 0x000fe2000bfa6270 */
[C---:B------:R-:W-:Y:S01]  /*1bd0*/  IMAD.X R15, R3.reuse, 0x1, R67, P3 ;  /* 0x00000001030f7824 */ /* 0x040fe200018e0643 */
[----:B------:R-:W-:Y:S01]  /*1be0*/  PRMT R23, RZ, 0x7610, R23 ;  /* 0x00007610ff177816 */ /* 0x000fe20000000017 */
[----:B------:R-:W-:Y:S01]  /*1bf0*/  IMAD.X R7, R3, 0x1, R69, P4 ;  /* 0x0000000103077824 */ /* 0x000fe200020e0645 */
[----:B------:R-:W-:-:S02]  /*1c00*/  PRMT R83, RZ, 0x7610, R83 ;  /* 0x00007610ff537816 */ /* 0x000fc40000000053 */
[----:B------:R-:W-:Y:S02]  /*1c10*/  PRMT R19, RZ, 0x7610, R19 ;  /* 0x00007610ff137816 */ /* 0x000fe40000000013 */
[----:B------:R-:W3:Y:S04]  /*1c20*/  @!P0 LDG.E.U16 R23, desc[UR6][R6.64] ;  /* 0x0000000606178981 */ /* 0x000ee8000c1e1500 */
[----:B------:R-:W4:Y:S01]  /*1c30*/  @!P2 LDG.E.U16 R83, desc[UR6][R14.64] ;  /* 0x000000060e53a981 */ /* 0x000f22000c1e1500 */
[----:B0-----:R-:W-:-:S04]  /*1c40*/  LOP3.LUT R4, R4, 0x3f, RZ, 0xc0, !PT ;  /* 0x0000003f04047812 */ /* 0x001fc800078ec0ff */
[----:B------:R-:W-:Y:S02]  /*1c50*/  ISETP.GE.AND P1, PT, R4, UR5, PT ;  /* 0x0000000504007c0c */ /* 0x000fe4000bf26270 */
[----:B------:R-:W-:-:S05]  /*1c60*/  IADD3 R4, P3, PT, R2, R57, RZ ;  /* 0x0000003902047210 */ /* 0x000fca0007f7e0ff */
[----:B------:R-:W-:-:S05]  /*1c70*/  IMAD.X R5, R3, 0x1, R65, P3 ;  /* 0x0000000103057824 */ /* 0x000fca00018e0641 */
[----:B------:R0:W5:Y:S01]  /*1c80*/  @!P5 LDG.E.U16 R19, desc[UR6][R4.64] ;  /* 0x000000060413d981 */ /* 0x000162000c1e1500 */
[----:B------:R-:W-:Y:S01]  /*1c90*/  BAR.SYNC.DEFER_BLOCKING 0x0 ;  /* 0x0000000000007b1d */ /* 0x000fe20000010000 */
[----:B------:R-:W-:Y:S01]  /*1ca0*/  PRMT R85, RZ, 0x7610, R85 ;  /* 0x00007610ff557816 */ /* 0x000fe20000000055 */
[----:B-1----:R-:W-:Y:S01]  /*1cb0*/  IMAD.WIDE R12, R71, 0x2, R34 ;  /* 0x00000002470c7825 */ /* 0x002fe200078e0222 */
[----:B------:R-:W-:-:S03]  /*1cc0*/  PRMT R93, RZ, 0x7610, R93 ;  /* 0x00007610ff5d7816 */ /* 0x000fc6000000005d */
[C---:B0-----:R-:W-:Y:S01]  /*1cd0*/  IMAD.WIDE R4, R71.reuse, 0x2, R24 ;  /* 0x0000000247047825 */ /* 0x041fe200078e0218 */
[----:B------:R-:W-:Y:S02]  /*1ce0*/  PRMT R97, RZ, 0x7610, R97 ;  /* 0x00007610ff617816 */ /* 0x000fe40000000061 */
[----:B------:R-:W-:Y:S01]  /*1cf0*/  PRMT R95, RZ, 0x7610, R95 ;  /* 0x00007610ff5f7816 */ /* 0x000fe2000000005f */
[C---:B------:R-:W-:Y:S01]  /*1d00*/  IMAD.WIDE R6, R71.reuse, 0x2, R32 ;  /* 0x0000000247067825 */ /* 0x040fe200078e0220 */
[----:B------:R-:W-:Y:S02]  /*1d10*/  PRMT R91, RZ, 0x7610, R91 ;  /* 0x00007610ff5b7816 */ /* 0x000fe4000000005b */
[----:B------:R-:W-:Y:S01]  /*1d20*/  PRMT R99, RZ, 0x7610, R99 ;  /* 0x00007610ff637816 */ /* 0x000fe20000000063 */
[C---:B------:R-:W-:Y:S01]  /*1d30*/  IMAD.WIDE R14, R71.reuse, 0x2, R26 ;  /* 0x00000002470e7825 */ /* 0x040fe200078e021a */
[----:B------:R-:W-:Y:S02]  /*1d40*/  PRMT R89, RZ, 0x7610, R89 ;  /* 0x00007610ff597816 */ /* 0x000fe40000000059 */
[----:B------:R-:W-:Y:S01]  /*1d50*/  PRMT R101, RZ, 0x7610, R101 ;  /* 0x00007610ff657816 */ /* 0x000fe20000000065 */
[----:B------:R-:W-:Y:S01]  /*1d60*/  IMAD.WIDE R16, R71, 0x2, R28 ;  /* 0x0000000247107825 */ /* 0x000fe200078e021c */
[----:B------:R-:W-:Y:S01]  /*1d70*/  PRMT R105, RZ, 0x7610, R105 ;  /* 0x00007610ff697816 */ /* 0x000fe20000000069 */
[----:B------:R0:W5:Y:S04]  /*1d80*/  @!P1 LDG.E.U16 R85, desc[UR6][R12.64] ;  /* 0x000000060c559981 */ /* 0x000168000c1e1500 */
[----:B------:R1:W5:Y:S01]  /*1d90*/  @!P1 LDG.E.U16 R93, desc[UR6][R4.64] ;  /* 0x00000006045d9981 */ /* 0x000362000c1e1500 */
[----:B------:R-:W-:-:S02]  /*1da0*/  PRMT R103, RZ, 0x7610, R103 ;  /* 0x00007610ff677816 */ /* 0x000fc40000000067 */
[----:B------:R-:W-:Y:S01]  /*1db0*/  PRMT R109, RZ, 0x7610, R109 ;  /* 0x00007610ff6d7816 */ /* 0x000fe2000000006d */
[----:B------:R1:W5:Y:S01]  /*1dc0*/  @!P1 LDG.E.U16 R97, desc[UR6][R6.64] ;  /* 0x0000000606619981 */ /* 0x000362000c1e1500 */
[----:B0-----:R-:W-:-:S03]  /*1dd0*/  IMAD.WIDE R12, R71, 0x2, R30 ;  /* 0x00000002470c7825 */ /* 0x001fc600078e021e */
[----:B------:R0:W5:Y:S01]  /*1de0*/  @!P1 LDG.E.U16 R95, desc[UR6][R14.64] ;  /* 0x000000060e5f9981 */ /* 0x000162000c1e1500 */
[----:B-1----:R-:W-:-:S03]  /*1df0*/  IMAD.WIDE R4, R71, 0x2, R38 ;  /* 0x0000000247047825 */ /* 0x002fc600078e0226 */
[----:B------:R1:W5:Y:S01]  /*1e00*/  @!P1 LDG.E.U16 R91, desc[UR6][R12.64] ;  /* 0x000000060c5b9981 */ /* 0x000362000c1e1500 */
[----:B------:R-:W-:-:S03]  /*1e10*/  IMAD.WIDE R6, R71, 0x2, R36 ;  /* 0x0000000247067825 */ /* 0x000fc600078e0224 */
[----:B------:R1:W5:Y:S01]  /*1e20*/  @!P1 LDG.E.U16 R99, desc[UR6][R4.64] ;  /* 0x0000000604639981 */ /* 0x000362000c1e1500 */
[C---:B0-----:R-:W-:Y:S01]  /*1e30*/  IMAD.WIDE R14, R71.reuse, 0x2, R46 ;  /* 0x00000002470e7825 */ /* 0x041fe200078e022e */
[----:B------:R-:W-:Y:S02]  /*1e40*/  PRMT R107, RZ, 0x7610, R107 ;  /* 0x00007610ff6b7816 */ /* 0x000fe4000000006b */
[----:B------:R0:W5:Y:S01]  /*1e50*/  @!P1 LDG.E.U16 R89, desc[UR6][R16.64] ;  /* 0x0000000610599981 */ /* 0x000162000c1e1500 */
[C---:B-1----:R-:W-:Y:S01]  /*1e60*/  IMAD.WIDE R12, R71.reuse, 0x2, R48 ;  /* 0x00000002470c7825 */ /* 0x042fe200078e0230 */
[----:B------:R-:W-:Y:S02]  /*1e70*/  PRMT R111, RZ, 0x7610, R111 ;  /* 0x00007610ff6f7816 */ /* 0x000fe4000000006f */
[----:B------:R1:W5:Y:S01]  /*1e80*/  @!P1 LDG.E.U16 R101, desc[UR6][R6.64] ;  /* 0x0000000606659981 */ /* 0x000362000c1e1500 */
[----:B------:R-:W-:Y:S01]  /*1e90*/  IMAD.WIDE R4, R71, 0x2, R40 ;  /* 0x0000000247047825 */ /* 0x000fe200078e0228 */
[----:B------:R-:W-:-:S02]  /*1ea0*/  PRMT R115, RZ, 0x7610, R115 ;  /* 0x00007610ff737816 */ /* 0x000fc40000000073 */
[----:B------:R1:W5:Y:S01]  /*1eb0*/  @!P1 LDG.E.U16 R105, desc[UR6][R14.64] ;  /* 0x000000060e699981 */ /* 0x000362000c1e1500 */
[----:B------:R-:W-:Y:S02]  /*1ec0*/  IMAD.MOV.U32 R80, RZ, RZ, R20 ;  /* 0x000000ffff507224 */ /* 0x000fe400078e0014 */
[----:B------:R-:W-:Y:S01]  /*1ed0*/  IMAD.MOV.U32 R81, RZ, RZ, R21 ;  /* 0x000000ffff517224 */ /* 0x000fe200078e0015 */
[----:B------:R1:W5:Y:S01]  /*1ee0*/  @!P1 LDG.E.U16 R103, desc[UR6][R12.64] ;  /* 0x000000060c679981 */ /* 0x000362000c1e1500 */
[C---:B0-----:R-:W-:Y:S01]  /*1ef0*/  IMAD.WIDE R16, R71.reuse, 0x2, R44 ;  /* 0x0000000247107825 */ /* 0x041fe200078e022c */
[----:B------:R-:W-:Y:S02]  /*1f00*/  PRMT R113, RZ, 0x7610, R113 ;  /* 0x00007610ff717816 */ /* 0x000fe40000000071 */
[----:B------:R0:W5:Y:S01]  /*1f10*/  @!P1 LDG.E.U16 R109, desc[UR6][R4.64] ;  /* 0x00000006046d9981 */ /* 0x000162000c1e1500 */
[----:B-1----:R-:W-:Y:S01]  /*1f20*/  IMAD.WIDE R6, R71, 0x2, R42 ;  /* 0x0000000247067825 */ /* 0x002fe200078e022a */
[----:B------:R-:W-:-:S02]  /*1f30*/  PRMT R117, RZ, 0x7610, R117 ;  /* 0x00007610ff757816 */ /* 0x000fc40000000075 */
[----:B------:R-:W5:Y:S01]  /*1f40*/  @!P1 LDG.E.U16 R107, desc[UR6][R16.64] ;  /* 0x00000006106b9981 */ /* 0x000f62000c1e1500 */
[----:B------:R-:W-:-:S03]  /*1f50*/  IMAD.WIDE R14, R71, 0x2, R76 ;  /* 0x00000002470e7825 */ /* 0x000fc600078e024c */
[----:B------:R-:W5:Y:S01]  /*1f60*/  @!P1 LDG.E.U16 R111, desc[UR6][R6.64] ;  /* 0x00000006066f9981 */ /* 0x000f62000c1e1500 */
[----:B------:R-:W-:-:S03]  /*1f70*/  IMAD.WIDE R12, R71, 0x2, R78 ;  /* 0x00000002470c7825 */ /* 0x000fc600078e024e */
[----:B------:R-:W5:Y:S01]  /*1f80*/  @!P1 LDG.E.U16 R115, desc[UR6][R14.64] ;  /* 0x000000060e739981 */ /* 0x000f62000c1e1500 */
[----:B0-----:R-:W-:-:S03]  /*1f90*/  IMAD.WIDE R4, R71, 0x2, R80 ;  /* 0x0000000247047825 */ /* 0x001fc600078e0250 */
[----:B------:R-:W5:Y:S04]  /*1fa0*/  @!P1 LDG.E.U16 R113, desc[UR6][R12.64] ;  /* 0x000000060c719981 */ /* 0x000f68000c1e1500 */
[----:B------:R-:W5:Y:S01]  /*1fb0*/  @!P1 LDG.E.U16 R117, desc[UR6][R4.64] ;  /* 0x0000000604759981 */ /* 0x000f62000c1e1500 */
[----:B------:R-:W-:-:S05]  /*1fc0*/  VIADD R64, R64, 0xffffffff ;  /* 0xffffffff40407836 */ /* 0x000fca0000000000 */
[----:B------:R-:W-:Y:S01]  /*1fd0*/  ISETP.NE.U32.AND P0, PT, R64, RZ, PT ;  /* 0x000000ff4000720c */ /* 0x000fe20003f05070 */
[----:B------:R-:W-:Y:S01]  /*1fe0*/  IMAD.WIDE R80, R75, 0x2, R80 ;  /* 0x000000024b507825 */ /* 0x000fe200078e0250 */
[----:B------:R-:W-:-:S03]  /*1ff0*/  UIADD3 UR5, UPT, UPT, UR5, -0x40, URZ ;  /* 0xffffffc005057890 */ /* 0x000fc6000fffe0ff */
[----:B------:R-:W-:-:S04]  /*2000*/  IMAD.WIDE R76, R75, 0x2, R76 ;  /* 0x000000024b4c7825 */ /* 0x000fc800078e024c */
[----:B------:R-:W-:-:S04]  /*2010*/  IMAD.WIDE R78, R75, 0x2, R78 ;  /* 0x000000024b4e7825 */ /* 0x000fc800078e024e */
[----:B------:R-:W-:-:S04]  /*2020*/  IMAD.WIDE R42, R75, 0x2, R42 ;  /* 0x000000024b2a7825 */ /* 0x000fc800078e022a */
[----:B------:R-:W-:-:S04]  /*2030*/  IMAD.WIDE R40, R75, 0x2, R40 ;  /* 0x000000024b287825 */ /* 0x000fc800078e0228 */
[----:B------:R-:W-:-:S04]  /*2040*/  IMAD.WIDE R44, R75, 0x2, R44 ;  /* 0x000000024b2c7825 */ /* 0x000fc800078e022c */
[----:B------:R-:W-:-:S04]  /*2050*/  IMAD.WIDE R46, R75, 0x2, R46 ;  /* 0x000000024b2e7825 */ /* 0x000fc800078e022e */
[----:B------:R-:W-:-:S04]  /*2060*/  IMAD.WIDE R48, R75, 0x2, R48 ;  /* 0x000000024b307825 */ /* 0x000fc800078e0230 */
[----:B------:R-:W-:-:S04]  /*2070*/  IMAD.WIDE R36, R75, 0x2, R36 ;  /* 0x000000024b247825 */ /* 0x000fc800078e0224 */
[----:B------:R-:W-:Y:S01]  /*2080*/  IMAD.WIDE R38, R75, 0x2, R38 ;  /* 0x000000024b267825 */ /* 0x000fe200078e0226 */
[----:B--2---:R-:W-:Y:S04]  /*2090*/  STS.U16 [R66+UR4+0x2000], R87 ;  /* 0x0020005742007988 */ /* 0x004fe80008000404 */
[----:B---3--:R-:W-:Y:S04]  /*20a0*/  STS.U16 [R66+UR4+0x2200], R23 ;  /* 0x0022001742007988 */ /* 0x008fe80008000404 */
[----:B----4-:R-:W-:Y:S04]  /*20b0*/  STS.U16 [R66+UR4+0x2400], R83 ;  /* 0x0024005342007988 */ /* 0x010fe80008000404 */
[----:B-----5:R-:W-:Y:S04]  /*20c0*/  STS.U16 [R66+UR4+0x2600], R19 ;  /* 0x0026001342007988 */ /* 0x020fe80008000404 */
[----:B------:R-:W-:Y:S04]  /*20d0*/  STS.U16 [R60+UR4], R85 ;  /* 0x000000553c007988 */ /* 0x000fe80008000404 */
[----:B------:R-:W-:Y:S04]  /*20e0*/  STS.U16 [R60+UR4+0x400], R97 ;  /* 0x000400613c007988 */ /* 0x000fe80008000404 */
        /* <DEDUP_REMOVED lines=13> */
[----:B------:R-:W-:Y:S01]  /*21c0*/  STS.U16 [R68+UR4+0x1e00], R117 ;  /* 0x001e007544007988 */ /* 0x000fe20008000404 */
[----:B------:R-:W-:Y:S06]  /*21d0*/  BAR.SYNC.DEFER_BLOCKING 0x0 ;  /* 0x0000000000007b1d */ /* 0x000fec0000010000 */
[----:B------:R-:W-:Y:S04]  /*21e0*/  LDSM.16.MT88.4 R20, [R56+0x2000] ;  /* 0x002000003814783b */ /* 0x000fe80000004200 */
[----:B------:R-:W0:Y:S04]  /*21f0*/  LDSM.16.M88.4 R12, [R55+UR4] ;  /* 0x00000004370c783b */ /* 0x000e280008000200 */
[----:B------:R-:W1:Y:S04]  /*2200*/  LDSM.16.MT88.4 R16, [R56+0x2200] ;  /* 0x002200003810783b */ /* 0x000e680000004200 */
[----:B------:R-:W-:Y:S01]  /*2210*/  LDSM.16.MT88.4 R4, [R56+0x2400] ;  /* 0x002400003804783b */ /* 0x000fe20000004200 */
[----:B0-----:R-:W-:Y:S03]  /*2220*/  HMMA.16816.F32.BF16 R20, R20, R12, R8 ;  /* 0x0000000c1414723c */ /* 0x001fe60000041808 */
[----:B------:R-:W0:-:S15]  /*2230*/  LDSM.16.M88.4 R8, [R58+UR4] ;  /* 0x000000043a08783b */ /* 0x000e1e0008000200 */
[----:B------:R-:W-:Y:S02]  /*2240*/  NOP ;  /* 0x0000000000007918 */ /* 0x000fe40000000000 */
[----:B-1----:R-:W-:Y:S01]  /*2250*/  HMMA.16816.F32.BF16 R16, R16, R14, R20 ;  /* 0x0000000e1010723c */ /* 0x002fe20000041814 */
[----:B------:R-:W1:-:S15]  /*2260*/  LDSM.16.MT88.4 R12, [R56+0x2600] ;  /* 0x00260000380c783b */ /* 0x000e5e0000004200 */
[----:B------:R-:W-:-:S04]  /*2270*/  NOP ;  /* 0x0000000000007918 */ /* 0x000fc80000000000 */
[----:B0-----:R-:W-:Y:S01]  /*2280*/  HMMA.16816.F32.BF16 R4, R4, R8, R16 ;  /* 0x000000080404723c */ /* 0x001fe20000041810 */
[----:B------:R-:W-:Y:S02]  /*2290*/  IMAD.MOV.U32 R20, RZ, RZ, R80 ;  /* 0x000000ffff147224 */ /* 0x000fe400078e0050 */
[----:B------:R-:W-:Y:S02]  /*22a0*/  IMAD.MOV.U32 R21, RZ, RZ, R81 ;  /* 0x000000ffff157224 */ /* 0x000fe400078e0051 */
[----:B------:R-:W-:-:S04]  /*22b0*/  IMAD.WIDE R28, R75, 0x2, R28 ;  /* 0x000000024b1c7825 */ /* 0x000fc800078e021c */
[----:B------:R-:W-:-:S04]  /*22c0*/  IMAD.WIDE R26, R75, 0x2, R26 ;  /* 0x000000024b1a7825 */ /* 0x000fc800078e021a */
[----:B------:R-:W-:-:S04]  /*22d0*/  IMAD.WIDE R30, R75, 0x2, R30 ;  /* 0x000000024b1e7825 */ /* 0x000fc800078e021e */
[----:B------:R-:W-:-:S03]  /*22e0*/  IMAD.WIDE R32, R75, 0x2, R32 ;  /* 0x000000024b207825 */ /* 0x000fc600078e0220 */
[----:B-1----:R-:W-:Y:S01]  /*22f0*/  HMMA.16816.F32.BF16 R8, R12, R10, R4 ;  /* 0x0000000a0c08723c */ /* 0x002fe20000041804 */
[----:B------:R-:W-:-:S04]  /*2300*/  IMAD.WIDE R24, R75, 0x2, R24 ;  /* 0x000000024b187825 */ /* 0x000fc800078e0218 */
[----:B------:R-:W-:-:S04]  /*2310*/  IMAD.WIDE R34, R75, 0x2, R34 ;  /* 0x000000024b227825 */ /* 0x000fc800078e0222 */
[----:B------:R-:W-:Y:S01]  /*2320*/  IMAD.WIDE R2, R62, 0x2, R2 ;  /* 0x000000023e027825 */ /* 0x000fe200078e0202 */
[----:B------:R-:W-:Y:S10]  /*2330*/  @P0 BRA `(.L_x_1) ;  /* 0xfffffff400f00947 */ /* 0x000ff4000383ffff */
[----:B------:R-:W-:Y:S02]  /*2340*/  F2FP.BF16.F32.PACK_AB R10, R11, R10 ;  /* 0x0000000a0b0a723e */ /* 0x000fe400000010ff */
[----:B------:R-:W-:-:S07]  /*2350*/  F2FP.BF16.F32.PACK_AB R8, R9, R8 ;  /* 0x000000080908723e */ /* 0x000fce00000010ff */
.L_x_0:
[----:B------:R-:W0:Y:S01]  /*2360*/  S2R R6, SR_TID.X ;  /* 0x0000000000067919 */ /* 0x000e220000002100 */
[----:B------:R-:W1:Y:S01]  /*2370*/  S2UR UR5, SR_CgaCtaId ;  /* 0x00000000000579c3 */ /* 0x000e620000008800 */
[----:B------:R-:W-:Y:S01]  /*2380*/  UMOV UR4, 0x400 ;  /* 0x0000040000047882 */ /* 0x000fe20000000000 */
[----:B------:R-:W-:-:S06]  /*2390*/  PRMT R7, R8, 0x7632, R7 ;  /* 0x0000763208077816 */ /* 0x000fcc0000000007 */
[----:B------:R-:W-:Y:S01]  /*23a0*/  BAR.SYNC.DEFER_BLOCKING 0x0 ;  /* 0x0000000000007b1d */ /* 0x000fe20000010000 */
[----:B------:R-:W-:Y:S01]  /*23b0*/  PRMT R9, R10, 0x7632, R9 ;  /* 0x000076320a097816 */ /* 0x000fe20000000009 */
[----:B------:R-:W-:-:S04]  /*23c0*/  IMAD.IADD R50, R54, 0x1, R50 ;  /* 0x0000000136327824 */ /* 0x000fc800078e0232 */
[----:B------:R-:W2:Y:S01]  /*23d0*/  LDCU.128 UR8, c[0x0][0x390] ;  /* 0x00007200ff0877ac */ /* 0x000ea20008000c00 */
[----:B------:R-:W3:Y:S01]  /*23e0*/  LDCU UR12, c[0x0][0x3b8] ;  /* 0x00007700ff0c77ac */ /* 0x000ee20008000800 */
[----:B-1----:R-:W-:Y:S01]  /*23f0*/  ULEA UR4, UR5, UR4, 0x18 ;  /* 0x0000000405047291 */ /* 0x002fe2000f8ec0ff */
[----:B------:R-:W1:Y:S01]  /*2400*/  LDCU UR5, c[0x0][0x3b4] ;  /* 0x00007680ff0577ac */ /* 0x000e620008000800 */
[----:B--2---:R-:W-:Y:S02]  /*2410*/  ISETP.GE.AND P0, PT, R0, UR10, PT ;  /* 0x0000000a00007c0c */ /* 0x004fe4000bf06270 */
[--C-:B0-----:R-:W-:Y:S01]  /*2420*/  LOP3.LUT R53, R53, 0x1c, R6.reuse, 0xf8, !PT ;  /* 0x0000001c35357812 */ /* 0x101fe200078ef806 */
[----:B------:R-:W-:Y:S01]  /*2430*/  IMAD.SHL.U32 R3, R6, 0x40, RZ ;  /* 0x0000004006037824 */ /* 0x000fe200078e00ff */
[----:B------:R-:W-:-:S04]  /*2440*/  SHF.R.U32.HI R2, RZ, 0x5, R6 ;  /* 0x00000005ff027819 */ /* 0x000fc80000011606 */
[----:B------:R-:W-:Y:S01]  /*2450*/  LOP3.LUT R53, R53, 0x2, R2, 0xf8, !PT ;  /* 0x0000000235357812 */ /* 0x000fe200078ef802 */
[----:B------:R-:W-:Y:S01]  /*2460*/  IMAD.SHL.U32 R2, R6, 0x4, RZ ;  /* 0x0000000406027824 */ /* 0x000fe200078e00ff */
[----:B------:R-:W-:-:S04]  /*2470*/  LOP3.LUT R3, R3, 0x600, RZ, 0xc0, !PT ;  /* 0x0000060003037812 */ /* 0x000fc800078ec0ff */
[--C-:B------:R-:W-:Y:S01]  /*2480*/  LOP3.LUT R53, R53, 0x80, R2.reuse, 0xf8, !PT ;  /* 0x0000008035357812 */ /* 0x100fe200078ef802 */
[----:B-1----:R-:W-:Y:S01]  /*2490*/  IMAD R0, R0, UR5, RZ ;  /* 0x0000000500007c24 */ /* 0x002fe2000f8e02ff */
[----:B------:R-:W-:Y:S02]  /*24a0*/  LOP3.LUT R3, R3, 0x7c, R2, 0xf8, !PT ;  /* 0x0000007c03037812 */ /* 0x000fe400078ef802 */
[----:B------:R-:W-:Y:S02]  /*24b0*/  LOP3.LUT R53, R53, 0x100, R52, 0xf8, !PT ;  /* 0x0000010035357812 */ /* 0x000fe400078ef834 */
[----:B------:R-:W-:Y:S02]  /*24c0*/  LOP3.LUT R6, R3, 0xe0, R6, 0x78, !PT ;  /* 0x000000e003067812 */ /* 0x000fe400078e7806 */
[C---:B------:R-:W-:Y:S01]  /*24d0*/  LOP3.LUT R2, R53.reuse, 0x40, RZ, 0x3c, !PT ;  /* 0x0000004035027812 */ /* 0x040fe200078e3cff */
[----:B------:R0:W-:Y:S01]  /*24e0*/  STS.U16 [R53+UR4], R8 ;  /* 0x0000000835007988 */ /* 0x0001e20008000404 */
[----:B------:R-:W-:-:S02]  /*24f0*/  LOP3.LUT R4, R53, 0x20, RZ, 0x3c, !PT ;  /* 0x0000002035047812 */ /* 0x000fc400078e3cff */
[----:B------:R-:W-:Y:S01]  /*2500*/  LOP3.LUT R5, R53, 0x60, RZ, 0x3c, !PT ;  /* 0x0000006035057812 */ /* 0x000fe200078e3cff */
[----:B------:R1:W-:Y:S01]  /*2510*/  STS.U16 [R2+UR4+0x400], R7 ;  /* 0x0004000702007988 */ /* 0x0003e20008000404 */
[----:B------:R-:W-:-:S03]  /*2520*/  LOP3.LUT R3, R54, R51, RZ, 0xfc, !PT ;  /* 0x0000003336037212 */ /* 0x000fc600078efcff */
[----:B------:R-:W-:Y:S01]  /*2530*/  STS.U16 [R4+UR4+0x200], R10 ;  /* 0x0002000a04007988 */ /* 0x000fe20008000404 */
[C---:B------:R-:W-:Y:S01]  /*2540*/  ISETP.LT.AND P3, PT, R3.reuse, UR11, !P0 ;  /* 0x0000000b03007c0c */ /* 0x040fe2000c761270 */
[----:B---3--:R-:W-:Y:S01]  /*2550*/  IMAD R3, R3, UR12, RZ ;  /* 0x0000000c03037c24 */ /* 0x008fe2000f8e02ff */
[----:B0-----:R-:W-:Y:S01]  /*2560*/  LEA R8, P4, R0, UR8, 0x1 ;  /* 0x0000000800087c11 */ /* 0x001fe2000f8808ff */
[----:B------:R0:W-:Y:S01]  /*2570*/  STS.U16 [R5+UR4+0x600], R9 ;  /* 0x0006000905007988 */ /* 0x0001e20008000404 */
[C-C-:B-1----:R-:W-:Y:S01]  /*2580*/  LOP3.LUT R2, R54.reuse, 0x20, R51.reuse, 0xfe, !PT ;  /* 0x0000002036027812 */ /* 0x142fe200078efe33 */
[----:B------:R-:W-:Y:S01]  /*2590*/  BAR.SYNC.DEFER_BLOCKING 0x0 ;  /* 0x0000000000007b1d */ /* 0x000fe20000010000 */
[----:B------:R-:W-:-:S03]  /*25a0*/  LOP3.LUT R51, R54, 0x10, R51, 0xfe, !PT ;  /* 0x0000001036337812 */ /* 0x000fc600078efe33 */
[C---:B------:R-:W-:Y:S01]  /*25b0*/  IMAD R7, R2.reuse, UR12, RZ ;  /* 0x0000000c02077c24 */ /* 0x040fe2000f8e02ff */
[----:B------:R-:W-:Y:S02]  /*25c0*/  ISETP.LT.AND P1, PT, R2, UR11, !P0 ;  /* 0x0000000b02007c0c */ /* 0x000fe4000c721270 */
[C---:B------:R-:W-:Y:S01]  /*25d0*/  ISETP.LT.AND P2, PT, R51.reuse, UR11, !P0 ;  /* 0x0000000b33007c0c */ /* 0x040fe2000c741270 */
[----:B------:R-:W-:Y:S01]  /*25e0*/  IMAD R51, R51, UR12, RZ ;  /* 0x0000000c33337c24 */ /* 0x000fe2000f8e02ff */
[----:B------:R-:W-:Y:S01]  /*25f0*/  LEA.HI.X.SX32 R0, R0, UR9, 0x1, P4 ;  /* 0x0000000900007c11 */ /* 0x000fe2000a0f0eff */
[C---:B0-----:R-:W-:Y:S01]  /*2600*/  IMAD R9, R50.reuse, UR12, RZ ;  /* 0x0000000c32097c24 */ /* 0x041fe2000f8e02ff */
[----:B------:R-:W-:Y:S02]  /*2610*/  ISETP.LT.AND P0, PT, R50, UR11, !P0 ;  /* 0x0000000b32007c0c */ /* 0x000fe4000c701270 */
[-C--:B------:R-:W-:Y:S02]  /*2620*/  LEA R2, P4, R3, R8.reuse, 0x1 ;  /* 0x0000000803027211 */ /* 0x080fe400078808ff */
[----:B------:R-:W-:-:S02]  /*2630*/  LEA R4, P6, R51, R8, 0x1 ;  /* 0x0000000833047211 */ /* 0x000fc400078c08ff */
[-C--:B------:R-:W-:Y:S02]  /*2640*/  LEA.HI.X.SX32 R3, R3, R0.reuse, 0x1, P4 ;  /* 0x0000000003037211 */ /* 0x080fe400020f0eff */
[----:B------:R-:W-:Y:S01]  /*2650*/  LEA.HI.X.SX32 R5, R51, R0, 0x1, P6 ;  /* 0x0000000033057211 */ /* 0x000fe200030f0eff */
[----:B------:R-:W0:Y:S04]  /*2660*/  LDS R11, [R6+UR4] ;  /* 0x00000004060b7984 */ /* 0x000e280008000800 */
[----:B------:R1:W2:Y:S02]  /*2670*/  LDS R13, [R6+UR4+0x100] ;  /* 0x00010004060d7984 */ /* 0x0002a40008000800 */
[-C--:B-1----:R-:W-:Y:S02]  /*2680*/  LEA R6, P5, R7, R8.reuse, 0x1 ;  /* 0x0000000807067211 */ /* 0x082fe400078a08ff */
[----:B------:R-:W-:-:S02]  /*2690*/  LEA R8, P4, R9, R8, 0x1 ;  /* 0x0000000809087211 */ /* 0x000fc400078808ff */
[-C--:B------:R-:W-:Y:S02]  /*26a0*/  LEA.HI.X.SX32 R7, R7, R0.reuse, 0x1, P5 ;  /* 0x0000000007077211 */ /* 0x080fe400028f0eff */
[----:B------:R-:W-:Y:S02]  /*26b0*/  LEA.HI.X.SX32 R9, R9, R0, 0x1, P4 ;  /* 0x0000000009097211 */ /* 0x000fe400020f0eff */
[----:B0-----:R-:W-:Y:S01]  /*26c0*/  PRMT R10, R11, 0x7632, R10 ;  /* 0x000076320b0a7816 */ /* 0x001fe2000000000a */
[----:B------:R0:W-:Y:S04]  /*26d0*/  @P3 STG.E.U16 desc[UR6][R2.64], R11 ;  /* 0x0000000b02003986 */ /* 0x0001e8000c101506 */
[----:B------:R0:W-:Y:S04]  /*26e0*/  @P2 STG.E.U16 desc[UR6][R4.64], R10 ;  /* 0x0000000a04002986 */ /* 0x0001e8000c101506 */
[----:B--2---:R0:W-:Y:S01]  /*26f0*/  @P1 STG.E.U16 desc[UR6][R6.64], R13 ;  /* 0x0000000d06001986 */ /* 0x0041e2000c101506 */
[----:B------:R-:W-:Y:S05]  /*2700*/  @!P0 EXIT ;  /* 0x000000000000894d */ /* 0x000fea0003800000 */
[----:B0-----:R-:W-:-:S05]  /*2710*/  PRMT R4, R13, 0x7632, R4 ;  /* 0x000076320d047816 */ /* 0x001fca0000000004 */
[----:B------:R-:W-:Y:S01]  /*2720*/  STG.E.U16 desc[UR6][R8.64], R4 ;  /* 0x0000000408007986 */ /* 0x000fe2000c101506 */
[----:B------:R-:W-:Y:S05]  /*2730*/  EXIT ;  /* 0x000000000000794d */ /* 0x000fea0003800000 */
.L_x_2:
[----:B------:R-:W-:-:S00]  /*2740*/  BRA `(.L_x_2) ;  /* 0xfffffffc00fc7947 */ /* 0x000fc0000383ffff */
[----:B------:R-:W-:-:S00]  /*2750*/  NOP ;  /* 0x0000000000007918 */ /* 0x000fc00000000000 */
        /* <DEDUP_REMOVED lines=10> */
.L_x_3:


//--------------------- .nv.shared.matmul_kernel  --------------------------
	.section	.nv.shared.matmul_kernel,"aw",@nobits
	.sectionflags	@""
	.align	16
	.zero		1024


//--------------------- .nv.shared.reserved.0     --------------------------
	.section	.nv.shared.reserved.0,"aw",@nobits
	.weak		__nv_reservedSMEM_offset_0_alias
	.size		__nv_reservedSMEM_offset_0_alias, 0, 64
	.other		__nv_reservedSMEM_offset_0_alias,@"STO_CUDA_RESERVED_SHARED STV_DEFAULT"
__nv_reservedSMEM_offset_0_alias:
	.zero		0
	.zero		64


//--------------------- .nv.constant0.matmul_kernel --------------------------
	.section	.nv.constant0.matmul_kernel,"a",@progbits
	.sectionflags	@""
	.align	4
.nv.constant0.matmul_kernel:
	.zero		976


//--------------------- SYMBOLS --------------------------

	.type		.nv.reservedSmem.offset0,@object
	.size		.nv.reservedSmem.offset0,0x4
	.type		.nv.reservedSmem.cap,@object
	.size		.nv.reservedSmem.cap,0x4
